//
// Generated by NVIDIA NVVM Compiler
//
// Compiler Build ID: CL-36424714
// Cuda compilation tools, release 13.0, V13.0.88
// Based on NVVM 20.0.0
//

.version 9.0
.target sm_100
.address_size 64

	// .globl	_Z8BFS_CUDAPKiS0_PiS1_S1_ii
.extern .func  (.param .b32 func_retval0) vprintf
(
	.param .b64 vprintf_param_0,
	.param .b64 vprintf_param_1
)
;
// _ZZ8BFS_CUDAPKiS0_PiS1_S1_iiE20shared_frontier_size has been demoted
.global .align 1 .b8 $str[32] = {84, 104, 114, 101, 97, 100, 32, 37, 100, 32, 112, 114, 111, 99, 101, 115, 115, 105, 110, 103, 32, 118, 101, 114, 116, 101, 120, 32, 37, 100, 10};
.global .align 1 .b8 $str$1[44] = {84, 104, 114, 101, 97, 100, 32, 37, 100, 32, 112, 114, 111, 99, 101, 115, 115, 105, 110, 103, 32, 101, 100, 103, 101, 32, 37, 100, 32, 45, 62, 32, 37, 100, 44, 32, 106, 32, 61, 32, 37, 100, 10};
.global .align 1 .b8 $str$2[47] = {84, 104, 114, 101, 97, 100, 32, 37, 100, 32, 117, 112, 100, 97, 116, 105, 110, 103, 32, 100, 105, 115, 116, 97, 110, 99, 101, 32, 102, 111, 114, 32, 118, 101, 114, 116, 101, 120, 32, 37, 100, 58, 32, 37, 100, 10};
.extern .shared .align 16 .b8 shared_frontier[];
.global .align 1 .b8 $str$3[58] = {84, 104, 114, 101, 97, 100, 32, 37, 100, 32, 97, 100, 100, 101, 100, 32, 118, 101, 114, 116, 101, 120, 32, 37, 100, 32, 116, 111, 32, 115, 104, 97, 114, 101, 100, 32, 102, 114, 111, 110, 116, 105, 101, 114, 32, 97, 116, 32, 105, 110, 100, 101, 120, 32, 37, 100, 10};
.global .align 1 .b8 $str$4[65] = {84, 104, 114, 101, 97, 100, 32, 37, 100, 32, 99, 111, 117, 108, 100, 32, 110, 111, 116, 32, 97, 100, 100, 32, 118, 101, 114, 116, 101, 120, 32, 37, 100, 32, 116, 111, 32, 115, 104, 97, 114, 101, 100, 32, 102, 114, 111, 110, 116, 105, 101, 114, 32, 40, 111, 118, 101, 114, 102, 108, 111, 119, 41, 10};
.global .align 1 .b8 $str$5[57] = {66, 108, 111, 99, 107, 32, 37, 100, 32, 97, 100, 100, 101, 100, 32, 118, 101, 114, 116, 101, 120, 32, 37, 100, 32, 116, 111, 32, 103, 108, 111, 98, 97, 108, 32, 102, 114, 111, 110, 116, 105, 101, 114, 32, 97, 116, 32, 105, 110, 100, 101, 120, 32, 37, 100, 10};
.global .align 1 .b8 $str$6[64] = {66, 108, 111, 99, 107, 32, 37, 100, 32, 99, 111, 117, 108, 100, 32, 110, 111, 116, 32, 97, 100, 100, 32, 118, 101, 114, 116, 101, 120, 32, 37, 100, 32, 116, 111, 32, 103, 108, 111, 98, 97, 108, 32, 102, 114, 111, 110, 116, 105, 101, 114, 32, 40, 111, 118, 101, 114, 102, 108, 111, 119, 41, 10};

.visible .entry _Z8BFS_CUDAPKiS0_PiS1_S1_ii(
	.param .u64 .ptr .align 1 _Z8BFS_CUDAPKiS0_PiS1_S1_ii_param_0,
	.param .u64 .ptr .align 1 _Z8BFS_CUDAPKiS0_PiS1_S1_ii_param_1,
	.param .u64 .ptr .align 1 _Z8BFS_CUDAPKiS0_PiS1_S1_ii_param_2,
	.param .u64 .ptr .align 1 _Z8BFS_CUDAPKiS0_PiS1_S1_ii_param_3,
	.param .u64 .ptr .align 1 _Z8BFS_CUDAPKiS0_PiS1_S1_ii_param_4,
	.param .u32 _Z8BFS_CUDAPKiS0_PiS1_S1_ii_param_5,
	.param .u32 _Z8BFS_CUDAPKiS0_PiS1_S1_ii_param_6
)
{
	.local .align 16 .b8 	__local_depot0[16];
	.reg .b64 	%SP;
	.reg .b64 	%SPL;
	.reg .pred 	%p<22>;
	.reg .b32 	%r<153>;
	.reg .b64 	%rd<111>;
	// demoted variable
	.shared .align 4 .u32 _ZZ8BFS_CUDAPKiS0_PiS1_S1_iiE20shared_frontier_size;
	mov.u64 	%SPL, __local_depot0;
	cvta.local.u64 	%SP, %SPL;
	ld.param.u64 	%rd8, [_Z8BFS_CUDAPKiS0_PiS1_S1_ii_param_0];
	ld.param.u64 	%rd9, [_Z8BFS_CUDAPKiS0_PiS1_S1_ii_param_1];
	ld.param.u64 	%rd12, [_Z8BFS_CUDAPKiS0_PiS1_S1_ii_param_2];
	ld.param.u64 	%rd10, [_Z8BFS_CUDAPKiS0_PiS1_S1_ii_param_3];
	ld.param.u32 	%r44, [_Z8BFS_CUDAPKiS0_PiS1_S1_ii_param_5];
	ld.param.u32 	%r45, [_Z8BFS_CUDAPKiS0_PiS1_S1_ii_param_6];
	cvta.to.global.u64 	%rd1, %rd12;
	cvta.to.global.u64 	%rd2, %rd9;
	cvta.to.global.u64 	%rd3, %rd10;
	add.u64 	%rd13, %SP, 0;
	add.u64 	%rd4, %SPL, 0;
	mov.u32 	%r1, %tid.x;
	setp.ne.s32 	%p1, %r1, 0;
	@%p1 bra 	$L__BB0_2;
	mov.b32 	%r46, 0;
	st.shared.u32 	[_ZZ8BFS_CUDAPKiS0_PiS1_S1_iiE20shared_frontier_size], %r46;
$L__BB0_2:
	bar.sync 	0;
	mov.u32 	%r2, %ctaid.x;
	mov.u32 	%r47, %ntid.x;
	mad.lo.s32 	%r3, %r2, %r47, %r1;
	setp.ge.u32 	%p2, %r3, %r44;
	@%p2 bra 	$L__BB0_30;
	mul.wide.u32 	%rd14, %r3, 4;
	add.s64 	%rd15, %rd3, %rd14;
	ld.global.u32 	%r4, [%rd15];
	st.local.v2.u32 	[%rd4], {%r3, %r4};
	mov.u64 	%rd16, $str;
	cvta.global.u64 	%rd17, %rd16;
	{ // callseq 0, 0
	.param .b64 param0;
	st.param.b64 	[param0], %rd17;
	.param .b64 param1;
	st.param.b64 	[param1], %rd13;
	.param .b32 retval0;
	call.uni (retval0), 
	vprintf, 
	(
	param0, 
	param1
	);
	ld.param.b32 	%r48, [retval0];
	} // callseq 0
	cvta.to.global.u64 	%rd19, %rd8;
	mul.wide.s32 	%rd20, %r4, 4;
	add.s64 	%rd21, %rd19, %rd20;
	ld.global.u32 	%r7, [%rd21];
	ld.global.u32 	%r8, [%rd21+4];
	setp.ge.s32 	%p3, %r7, %r8;
	@%p3 bra 	$L__BB0_30;
	add.s64 	%rd5, %rd1, %rd20;
	sub.s32 	%r50, %r8, %r7;
	and.b32  	%r9, %r50, 3;
	setp.eq.s32 	%p4, %r9, 0;
	mov.u32 	%r150, %r7;
	@%p4 bra 	$L__BB0_11;
	neg.s32 	%r148, %r9;
	mov.u64 	%rd25, $str$1;
	mov.u64 	%rd30, $str$2;
	mov.u64 	%rd36, $str$3;
	mov.u32 	%r150, %r7;
$L__BB0_6:
	.pragma "nounroll";
	mul.wide.s32 	%rd23, %r150, 4;
	add.s64 	%rd24, %rd2, %rd23;
	ld.global.u32 	%r13, [%rd24];
	st.local.v4.u32 	[%rd4], {%r3, %r4, %r13, %r150};
	cvta.global.u64 	%rd26, %rd25;
	{ // callseq 1, 0
	.param .b64 param0;
	st.param.b64 	[param0], %rd26;
	.param .b64 param1;
	st.param.b64 	[param1], %rd13;
	.param .b32 retval0;
	call.uni (retval0), 
	vprintf, 
	(
	param0, 
	param1
	);
	ld.param.b32 	%r51, [retval0];
	} // callseq 1
	mul.wide.s32 	%rd28, %r13, 4;
	add.s64 	%rd29, %rd1, %rd28;
	ld.global.u32 	%r53, [%rd5];
	add.s32 	%r54, %r53, 1;
	atom.relaxed.global.cas.b32 	%r55, [%rd29], -1, %r54;
	setp.ne.s32 	%p5, %r55, -1;
	@%p5 bra 	$L__BB0_10;
	ld.global.u32 	%r56, [%rd5];
	add.s32 	%r57, %r56, 1;
	st.local.v2.u32 	[%rd4], {%r3, %r13};
	st.local.u32 	[%rd4+8], %r57;
	cvta.global.u64 	%rd31, %rd30;
	{ // callseq 2, 0
	.param .b64 param0;
	st.param.b64 	[param0], %rd31;
	.param .b64 param1;
	st.param.b64 	[param1], %rd13;
	.param .b32 retval0;
	call.uni (retval0), 
	vprintf, 
	(
	param0, 
	param1
	);
	ld.param.b32 	%r58, [retval0];
	} // callseq 2
	atom.shared.add.u32 	%r16, [_ZZ8BFS_CUDAPKiS0_PiS1_S1_iiE20shared_frontier_size], 1;
	setp.lt.s32 	%p6, %r16, %r45;
	@%p6 bra 	$L__BB0_9;
	st.local.v2.u32 	[%rd4], {%r3, %r13};
	mov.u64 	%rd33, $str$4;
	cvta.global.u64 	%rd34, %rd33;
	{ // callseq 3, 0
	.param .b64 param0;
	st.param.b64 	[param0], %rd34;
	.param .b64 param1;
	st.param.b64 	[param1], %rd13;
	.param .b32 retval0;
	call.uni (retval0), 
	vprintf, 
	(
	param0, 
	param1
	);
	ld.param.b32 	%r60, [retval0];
	} // callseq 3
	bra.uni 	$L__BB0_10;
$L__BB0_9:
	shl.b32 	%r62, %r16, 2;
	mov.u32 	%r63, shared_frontier;
	add.s32 	%r64, %r63, %r62;
	st.shared.u32 	[%r64], %r13;
	st.local.v2.u32 	[%rd4], {%r3, %r13};
	st.local.u32 	[%rd4+8], %r16;
	cvta.global.u64 	%rd37, %rd36;
	{ // callseq 4, 0
	.param .b64 param0;
	st.param.b64 	[param0], %rd37;
	.param .b64 param1;
	st.param.b64 	[param1], %rd13;
	.param .b32 retval0;
	call.uni (retval0), 
	vprintf, 
	(
	param0, 
	param1
	);
	ld.param.b32 	%r65, [retval0];
	} // callseq 4
$L__BB0_10:
	add.s32 	%r150, %r150, 1;
	add.s32 	%r148, %r148, 1;
	setp.ne.s32 	%p7, %r148, 0;
	@%p7 bra 	$L__BB0_6;
$L__BB0_11:
	sub.s32 	%r67, %r7, %r8;
	setp.gt.u32 	%p8, %r67, -4;
	@%p8 bra 	$L__BB0_30;
	mov.u64 	%rd41, $str$1;
	mul.wide.s32 	%rd46, %r4, 4;
	add.s64 	%rd7, %rd1, %rd46;
	mov.u64 	%rd47, $str$2;
	mov.u64 	%rd53, $str$3;
	mov.u64 	%rd50, $str$4;
$L__BB0_13:
	ld.param.u64 	%rd108, [_Z8BFS_CUDAPKiS0_PiS1_S1_ii_param_1];
	cvta.to.global.u64 	%rd39, %rd108;
	mul.wide.s32 	%rd40, %r150, 4;
	add.s64 	%rd6, %rd39, %rd40;
	ld.global.u32 	%r21, [%rd6];
	st.local.v4.u32 	[%rd4], {%r3, %r4, %r21, %r150};
	cvta.global.u64 	%rd42, %rd41;
	{ // callseq 5, 0
	.param .b64 param0;
	st.param.b64 	[param0], %rd42;
	.param .b64 param1;
	st.param.b64 	[param1], %rd13;
	.param .b32 retval0;
	call.uni (retval0), 
	vprintf, 
	(
	param0, 
	param1
	);
	ld.param.b32 	%r68, [retval0];
	} // callseq 5
	mul.wide.s32 	%rd44, %r21, 4;
	add.s64 	%rd45, %rd1, %rd44;
	ld.global.u32 	%r70, [%rd7];
	add.s32 	%r71, %r70, 1;
	atom.relaxed.global.cas.b32 	%r72, [%rd45], -1, %r71;
	setp.ne.s32 	%p9, %r72, -1;
	@%p9 bra 	$L__BB0_17;
	ld.global.u32 	%r73, [%rd7];
	add.s32 	%r74, %r73, 1;
	st.local.v2.u32 	[%rd4], {%r3, %r21};
	st.local.u32 	[%rd4+8], %r74;
	cvta.global.u64 	%rd48, %rd47;
	{ // callseq 6, 0
	.param .b64 param0;
	st.param.b64 	[param0], %rd48;
	.param .b64 param1;
	st.param.b64 	[param1], %rd13;
	.param .b32 retval0;
	call.uni (retval0), 
	vprintf, 
	(
	param0, 
	param1
	);
	ld.param.b32 	%r75, [retval0];
	} // callseq 6
	atom.shared.add.u32 	%r24, [_ZZ8BFS_CUDAPKiS0_PiS1_S1_iiE20shared_frontier_size], 1;
	setp.ge.s32 	%p10, %r24, %r45;
	@%p10 bra 	$L__BB0_16;
	shl.b32 	%r79, %r24, 2;
	mov.u32 	%r80, shared_frontier;
	add.s32 	%r81, %r80, %r79;
	st.shared.u32 	[%r81], %r21;
	st.local.v2.u32 	[%rd4], {%r3, %r21};
	st.local.u32 	[%rd4+8], %r24;
	cvta.global.u64 	%rd54, %rd53;
	{ // callseq 8, 0
	.param .b64 param0;
	st.param.b64 	[param0], %rd54;
	.param .b64 param1;
	st.param.b64 	[param1], %rd13;
	.param .b32 retval0;
	call.uni (retval0), 
	vprintf, 
	(
	param0, 
	param1
	);
	ld.param.b32 	%r82, [retval0];
	} // callseq 8
	bra.uni 	$L__BB0_17;
$L__BB0_16:
	st.local.v2.u32 	[%rd4], {%r3, %r21};
	cvta.global.u64 	%rd51, %rd50;
	{ // callseq 7, 0
	.param .b64 param0;
	st.param.b64 	[param0], %rd51;
	.param .b64 param1;
	st.param.b64 	[param1], %rd13;
	.param .b32 retval0;
	call.uni (retval0), 
	vprintf, 
	(
	param0, 
	param1
	);
	ld.param.b32 	%r77, [retval0];
	} // callseq 7
$L__BB0_17:
	ld.global.u32 	%r25, [%rd6+4];
	add.s32 	%r26, %r150, 1;
	st.local.v4.u32 	[%rd4], {%r3, %r4, %r25, %r26};
	cvta.global.u64 	%rd57, %rd41;
	add.u64 	%rd58, %SP, 0;
	{ // callseq 9, 0
	.param .b64 param0;
	st.param.b64 	[param0], %rd57;
	.param .b64 param1;
	st.param.b64 	[param1], %rd58;
	.param .b32 retval0;
	call.uni (retval0), 
	vprintf, 
	(
	param0, 
	param1
	);
	ld.param.b32 	%r84, [retval0];
	} // callseq 9
	mul.wide.s32 	%rd59, %r25, 4;
	add.s64 	%rd60, %rd1, %rd59;
	ld.global.u32 	%r86, [%rd7];
	add.s32 	%r87, %r86, 1;
	atom.relaxed.global.cas.b32 	%r88, [%rd60], -1, %r87;
	setp.ne.s32 	%p11, %r88, -1;
	@%p11 bra 	$L__BB0_21;
	ld.global.u32 	%r89, [%rd7];
	add.s32 	%r90, %r89, 1;
	st.local.v2.u32 	[%rd4], {%r3, %r25};
	st.local.u32 	[%rd4+8], %r90;
	cvta.global.u64 	%rd62, %rd47;
	add.u64 	%rd63, %SP, 0;
	{ // callseq 10, 0
	.param .b64 param0;
	st.param.b64 	[param0], %rd62;
	.param .b64 param1;
	st.param.b64 	[param1], %rd63;
	.param .b32 retval0;
	call.uni (retval0), 
	vprintf, 
	(
	param0, 
	param1
	);
	ld.param.b32 	%r91, [retval0];
	} // callseq 10
	atom.shared.add.u32 	%r29, [_ZZ8BFS_CUDAPKiS0_PiS1_S1_iiE20shared_frontier_size], 1;
	setp.lt.s32 	%p12, %r29, %r45;
	@%p12 bra 	$L__BB0_20;
	st.local.v2.u32 	[%rd4], {%r3, %r25};
	cvta.global.u64 	%rd65, %rd50;
	add.u64 	%rd66, %SP, 0;
	{ // callseq 11, 0
	.param .b64 param0;
	st.param.b64 	[param0], %rd65;
	.param .b64 param1;
	st.param.b64 	[param1], %rd66;
	.param .b32 retval0;
	call.uni (retval0), 
	vprintf, 
	(
	param0, 
	param1
	);
	ld.param.b32 	%r93, [retval0];
	} // callseq 11
	bra.uni 	$L__BB0_21;
$L__BB0_20:
	shl.b32 	%r95, %r29, 2;
	mov.u32 	%r96, shared_frontier;
	add.s32 	%r97, %r96, %r95;
	st.shared.u32 	[%r97], %r25;
	st.local.v2.u32 	[%rd4], {%r3, %r25};
	st.local.u32 	[%rd4+8], %r29;
	cvta.global.u64 	%rd68, %rd53;
	add.u64 	%rd69, %SP, 0;
	{ // callseq 12, 0
	.param .b64 param0;
	st.param.b64 	[param0], %rd68;
	.param .b64 param1;
	st.param.b64 	[param1], %rd69;
	.param .b32 retval0;
	call.uni (retval0), 
	vprintf, 
	(
	param0, 
	param1
	);
	ld.param.b32 	%r98, [retval0];
	} // callseq 12
$L__BB0_21:
	ld.global.u32 	%r30, [%rd6+8];
	add.s32 	%r31, %r26, 1;
	st.local.v4.u32 	[%rd4], {%r3, %r4, %r30, %r31};
	cvta.global.u64 	%rd71, %rd41;
	add.u64 	%rd72, %SP, 0;
	{ // callseq 13, 0
	.param .b64 param0;
	st.param.b64 	[param0], %rd71;
	.param .b64 param1;
	st.param.b64 	[param1], %rd72;
	.param .b32 retval0;
	call.uni (retval0), 
	vprintf, 
	(
	param0, 
	param1
	);
	ld.param.b32 	%r100, [retval0];
	} // callseq 13
	mul.wide.s32 	%rd73, %r30, 4;
	add.s64 	%rd74, %rd1, %rd73;
	ld.global.u32 	%r102, [%rd7];
	add.s32 	%r103, %r102, 1;
	atom.relaxed.global.cas.b32 	%r104, [%rd74], -1, %r103;
	setp.ne.s32 	%p13, %r104, -1;
	@%p13 bra 	$L__BB0_25;
	ld.global.u32 	%r105, [%rd7];
	add.s32 	%r106, %r105, 1;
	st.local.v2.u32 	[%rd4], {%r3, %r30};
	st.local.u32 	[%rd4+8], %r106;
	cvta.global.u64 	%rd76, %rd47;
	add.u64 	%rd77, %SP, 0;
	{ // callseq 14, 0
	.param .b64 param0;
	st.param.b64 	[param0], %rd76;
	.param .b64 param1;
	st.param.b64 	[param1], %rd77;
	.param .b32 retval0;
	call.uni (retval0), 
	vprintf, 
	(
	param0, 
	param1
	);
	ld.param.b32 	%r107, [retval0];
	} // callseq 14
	atom.shared.add.u32 	%r34, [_ZZ8BFS_CUDAPKiS0_PiS1_S1_iiE20shared_frontier_size], 1;
	setp.lt.s32 	%p14, %r34, %r45;
	@%p14 bra 	$L__BB0_24;
	st.local.v2.u32 	[%rd4], {%r3, %r30};
	cvta.global.u64 	%rd79, %rd50;
	add.u64 	%rd80, %SP, 0;
	{ // callseq 15, 0
	.param .b64 param0;
	st.param.b64 	[param0], %rd79;
	.param .b64 param1;
	st.param.b64 	[param1], %rd80;
	.param .b32 retval0;
	call.uni (retval0), 
	vprintf, 
	(
	param0, 
	param1
	);
	ld.param.b32 	%r109, [retval0];
	} // callseq 15
	bra.uni 	$L__BB0_25;
$L__BB0_24:
	shl.b32 	%r111, %r34, 2;
	mov.u32 	%r112, shared_frontier;
	add.s32 	%r113, %r112, %r111;
	st.shared.u32 	[%r113], %r30;
	st.local.v2.u32 	[%rd4], {%r3, %r30};
	st.local.u32 	[%rd4+8], %r34;
	cvta.global.u64 	%rd82, %rd53;
	add.u64 	%rd83, %SP, 0;
	{ // callseq 16, 0
	.param .b64 param0;
	st.param.b64 	[param0], %rd82;
	.param .b64 param1;
	st.param.b64 	[param1], %rd83;
	.param .b32 retval0;
	call.uni (retval0), 
	vprintf, 
	(
	param0, 
	param1
	);
	ld.param.b32 	%r114, [retval0];
	} // callseq 16
$L__BB0_25:
	ld.global.u32 	%r35, [%rd6+12];
	add.s32 	%r36, %r31, 1;
	st.local.v4.u32 	[%rd4], {%r3, %r4, %r35, %r36};
	cvta.global.u64 	%rd85, %rd41;
	add.u64 	%rd86, %SP, 0;
	{ // callseq 17, 0
	.param .b64 param0;
	st.param.b64 	[param0], %rd85;
	.param .b64 param1;
	st.param.b64 	[param1], %rd86;
	.param .b32 retval0;
	call.uni (retval0), 
	vprintf, 
	(
	param0, 
	param1
	);
	ld.param.b32 	%r116, [retval0];
	} // callseq 17
	mul.wide.s32 	%rd87, %r35, 4;
	add.s64 	%rd88, %rd1, %rd87;
	ld.global.u32 	%r118, [%rd7];
	add.s32 	%r119, %r118, 1;
	atom.relaxed.global.cas.b32 	%r120, [%rd88], -1, %r119;
	setp.ne.s32 	%p15, %r120, -1;
	@%p15 bra 	$L__BB0_29;
	ld.global.u32 	%r121, [%rd7];
	add.s32 	%r122, %r121, 1;
	st.local.v2.u32 	[%rd4], {%r3, %r35};
	st.local.u32 	[%rd4+8], %r122;
	cvta.global.u64 	%rd90, %rd47;
	{ // callseq 18, 0
	.param .b64 param0;
	st.param.b64 	[param0], %rd90;
	.param .b64 param1;
	st.param.b64 	[param1], %rd86;
	.param .b32 retval0;
	call.uni (retval0), 
	vprintf, 
	(
	param0, 
	param1
	);
	ld.param.b32 	%r123, [retval0];
	} // callseq 18
	atom.shared.add.u32 	%r39, [_ZZ8BFS_CUDAPKiS0_PiS1_S1_iiE20shared_frontier_size], 1;
	setp.lt.s32 	%p16, %r39, %r45;
	@%p16 bra 	$L__BB0_28;
	st.local.v2.u32 	[%rd4], {%r3, %r35};
	cvta.global.u64 	%rd93, %rd50;
	{ // callseq 19, 0
	.param .b64 param0;
	st.param.b64 	[param0], %rd93;
	.param .b64 param1;
	st.param.b64 	[param1], %rd86;
	.param .b32 retval0;
	call.uni (retval0), 
	vprintf, 
	(
	param0, 
	param1
	);
	ld.param.b32 	%r125, [retval0];
	} // callseq 19
	bra.uni 	$L__BB0_29;
$L__BB0_28:
	shl.b32 	%r127, %r39, 2;
	mov.u32 	%r128, shared_frontier;
	add.s32 	%r129, %r128, %r127;
	st.shared.u32 	[%r129], %r35;
	st.local.v2.u32 	[%rd4], {%r3, %r35};
	st.local.u32 	[%rd4+8], %r39;
	cvta.global.u64 	%rd96, %rd53;
	{ // callseq 20, 0
	.param .b64 param0;
	st.param.b64 	[param0], %rd96;
	.param .b64 param1;
	st.param.b64 	[param1], %rd86;
	.param .b32 retval0;
	call.uni (retval0), 
	vprintf, 
	(
	param0, 
	param1
	);
	ld.param.b32 	%r130, [retval0];
	} // callseq 20
$L__BB0_29:
	add.s32 	%r150, %r36, 1;
	setp.ne.s32 	%p17, %r150, %r8;
	@%p17 bra 	$L__BB0_13;
$L__BB0_30:
	setp.ne.s32 	%p18, %r1, 0;
	bar.sync 	0;
	@%p18 bra 	$L__BB0_37;
	ld.param.u64 	%rd110, [_Z8BFS_CUDAPKiS0_PiS1_S1_ii_param_4];
	ld.shared.u32 	%r132, [_ZZ8BFS_CUDAPKiS0_PiS1_S1_iiE20shared_frontier_size];
	cvta.to.global.u64 	%rd98, %rd110;
	atom.global.exch.b32 	%r41, [%rd98], %r132;
	setp.lt.s32 	%p19, %r132, 1;
	@%p19 bra 	$L__BB0_37;
	mov.b32 	%r152, 0;
	mov.u32 	%r142, shared_frontier;
	mov.u64 	%rd105, $str$5;
	add.u64 	%rd107, %SP, 0;
	mov.u64 	%rd99, $str$6;
$L__BB0_33:
	add.s32 	%r134, %r152, %r41;
	setp.ge.s32 	%p20, %r134, %r45;
	@%p20 bra 	$L__BB0_35;
	ld.param.u64 	%rd109, [_Z8BFS_CUDAPKiS0_PiS1_S1_ii_param_3];
	shl.b32 	%r141, %r152, 2;
	add.s32 	%r143, %r142, %r141;
	ld.shared.u32 	%r144, [%r143];
	cvta.to.global.u64 	%rd102, %rd109;
	mul.wide.u32 	%rd103, %r152, 4;
	add.s64 	%rd104, %rd102, %rd103;
	st.global.u32 	[%rd104], %r144;
	st.local.v2.u32 	[%rd4], {%r2, %r144};
	st.local.u32 	[%rd4+8], %r152;
	cvta.global.u64 	%rd106, %rd105;
	{ // callseq 22, 0
	.param .b64 param0;
	st.param.b64 	[param0], %rd106;
	.param .b64 param1;
	st.param.b64 	[param1], %rd107;
	.param .b32 retval0;
	call.uni (retval0), 
	vprintf, 
	(
	param0, 
	param1
	);
	ld.param.b32 	%r145, [retval0];
	} // callseq 22
	bra.uni 	$L__BB0_36;
$L__BB0_35:
	shl.b32 	%r135, %r152, 2;
	add.s32 	%r137, %r142, %r135;
	ld.shared.u32 	%r138, [%r137];
	st.local.v2.u32 	[%rd4], {%r2, %r138};
	cvta.global.u64 	%rd100, %rd99;
	{ // callseq 21, 0
	.param .b64 param0;
	st.param.b64 	[param0], %rd100;
	.param .b64 param1;
	st.param.b64 	[param1], %rd107;
	.param .b32 retval0;
	call.uni (retval0), 
	vprintf, 
	(
	param0, 
	param1
	);
	ld.param.b32 	%r139, [retval0];
	} // callseq 21
$L__BB0_36:
	add.s32 	%r152, %r152, 1;
	ld.shared.u32 	%r147, [_ZZ8BFS_CUDAPKiS0_PiS1_S1_iiE20shared_frontier_size];
	setp.lt.s32 	%p21, %r152, %r147;
	@%p21 bra 	$L__BB0_33;
$L__BB0_37:
	ret;

}


// ===== COMPILED SASS (sm_100) =====

	.target	sm_100

	.elftype	@"ET_EXEC"


//--------------------- .note.nv.tkinfo           --------------------------
	.section	.note.nv.tkinfo,"",@"SHT_NOTE"
	.sectionflags	@"SHF_NOTE_NV_TKINFO"
	.tkinfo
        /*0018*/ 	.word	0x00000002
        /*0030*/ 	.string	""
        /*0030*/ 	.string	"ptxas"
        /*0030*/ 	.string	"Cuda compilation tools, release 13.0, V13.0.88"
        /*0030*/ 	.string	"Build cuda_13.0.r13.0/compiler.36424714_0"
        /*0030*/ 	.string	"-arch sm_100 -m 64 "



//--------------------- .note.nv.cuinfo           --------------------------
	.section	.note.nv.cuinfo,"",@"SHT_NOTE"
	.sectionflags	@"SHF_NOTE_NV_CUINFO"
        /*0018*/ 	.short	0x0002
        /*001a*/ 	.short	0x0064
        /*001c*/ 	.short	0x0082
	.zero		2


//--------------------- .nv.info                  --------------------------
	.section	.nv.info,"",@"SHT_CUDA_INFO"
	.align	4


	//----- nvinfo : EIATTR_REGCOUNT
	.align		4
        /*0000*/ 	.byte	0x04, 0x2f
        /*0002*/ 	.short	(.L_8 - .L_7)
	.align		4
.L_7:
        /*0004*/ 	.word	index@(_Z8BFS_CUDAPKiS0_PiS1_S1_ii)
        /*0008*/ 	.word	0x00000024


	//----- nvinfo : EIATTR_FRAME_SIZE
	.align		4
.L_8:
        /*000c*/ 	.byte	0x04, 0x11
        /*000e*/ 	.short	(.L_10 - .L_9)
	.align		4
.L_9:
        /*0010*/ 	.word	index@(_Z8BFS_CUDAPKiS0_PiS1_S1_ii)
        /*0014*/ 	.word	0x00000010


	//----- nvinfo : EIATTR_MIN_STACK_SIZE
	.align		4
.L_10:
        /*0018*/ 	.byte	0x04, 0x12
        /*001a*/ 	.short	(.L_12 - .L_11)
	.align		4
.L_11:
        /*001c*/ 	.word	index@(_Z8BFS_CUDAPKiS0_PiS1_S1_ii)
        /*0020*/ 	.word	0x00000010
.L_12:


//--------------------- .nv.compat                --------------------------
	.section	.nv.compat,"",@"SHT_CUDA_COMPAT_INFO"
	.align	4
        /*0000*/ 	.byte	0x02, 0x09, 0x00, 0x00, 0x02, 0x02, 0x01, 0x00, 0x02, 0x05, 0x05, 0x00, 0x03, 0x07, 0x01, 0x01
        /*0010*/ 	.byte	0x02, 0x03, 0x00, 0x00, 0x02, 0x06, 0x01, 0x00, 0x04, 0x0b, 0x08, 0x00, 0x09, 0x00, 0x00, 0x00
        /*0020*/ 	.byte	0x00, 0x00, 0x00, 0x00


//--------------------- .nv.info._Z8BFS_CUDAPKiS0_PiS1_S1_ii --------------------------
	.section	.nv.info._Z8BFS_CUDAPKiS0_PiS1_S1_ii,"",@"SHT_CUDA_INFO"
	.sectionflags	@""
	.align	4


	//----- nvinfo : EIATTR_CUDA_API_VERSION
	.align		4
        /*0000*/ 	.byte	0x04, 0x37
        /*0002*/ 	.short	(.L_14 - .L_13)
.L_13:
        /*0004*/ 	.word	0x00000082


	//----- nvinfo : EIATTR_KPARAM_INFO
	.align		4
.L_14:
        /*0008*/ 	.byte	0x04, 0x17
        /*000a*/ 	.short	(.L_16 - .L_15)
.L_15:
        /*000c*/ 	.word	0x00000000
        /*0010*/ 	.short	0x0006
        /*0012*/ 	.short	0x002c
        /*0014*/ 	.byte	0x00, 0xf0, 0x11, 0x00


	//----- nvinfo : EIATTR_KPARAM_INFO
	.align		4
.L_16:
        /*0018*/ 	.byte	0x04, 0x17
        /*001a*/ 	.short	(.L_18 - .L_17)
.L_17:
        /*001c*/ 	.word	0x00000000
        /*0020*/ 	.short	0x0005
        /*0022*/ 	.short	0x0028
        /*0024*/ 	.byte	0x00, 0xf0, 0x11, 0x00


	//----- nvinfo : EIATTR_KPARAM_INFO
	.align		4
.L_18:
        /*0028*/ 	.byte	0x04, 0x17
        /*002a*/ 	.short	(.L_20 - .L_19)
.L_19:
        /*002c*/ 	.word	0x00000000
        /*0030*/ 	.short	0x0004
        /*0032*/ 	.short	0x0020
        /*0034*/ 	.byte	0x00, 0xf5, 0x21, 0x00


	//----- nvinfo : EIATTR_KPARAM_INFO
	.align		4
.L_20:
        /*0038*/ 	.byte	0x04, 0x17
        /*003a*/ 	.short	(.L_22 - .L_21)
.L_21:
        /*003c*/ 	.word	0x00000000
        /*0040*/ 	.short	0x0003
        /*0042*/ 	.short	0x0018
        /*0044*/ 	.byte	0x00, 0xf5, 0x21, 0x00


	//----- nvinfo : EIATTR_KPARAM_INFO
	.align		4
.L_22:
        /*0048*/ 	.byte	0x04, 0x17
        /*004a*/ 	.short	(.L_24 - .L_23)
.L_23:
        /*004c*/ 	.word	0x00000000
        /*0050*/ 	.short	0x0002
        /*0052*/ 	.short	0x0010
        /*0054*/ 	.byte	0x00, 0xf5, 0x21, 0x00


	//----- nvinfo : EIATTR_KPARAM_INFO
	.align		4
.L_24:
        /*0058*/ 	.byte	0x04, 0x17
        /*005a*/ 	.short	(.L_26 - .L_25)
.L_25:
        /*005c*/ 	.word	0x00000000
        /*0060*/ 	.short	0x0001
        /*0062*/ 	.short	0x0008
        /*0064*/ 	.byte	0x00, 0xf5, 0x21, 0x00


	//----- nvinfo : EIATTR_KPARAM_INFO
	.align		4
.L_26:
        /*0068*/ 	.byte	0x04, 0x17
        /*006a*/ 	.short	(.L_28 - .L_27)
.L_27:
        /*006c*/ 	.word	0x00000000
        /*0070*/ 	.short	0x0000
        /*0072*/ 	.short	0x0000
        /*0074*/ 	.byte	0x00, 0xf5, 0x21, 0x00


	//----- nvinfo : EIATTR_SPARSE_MMA_MASK
	.align		4
.L_28:
        /*0078*/ 	.byte	0x03, 0x50
        /*007a*/ 	.short	0x0000


	//----- nvinfo : EIATTR_MAXREG_COUNT
	.align		4
        /*007c*/ 	.byte	0x03, 0x1b
        /*007e*/ 	.short	0x00ff


	//----- nvinfo : EIATTR_NUM_BARRIERS
	.align		4
        /*0080*/ 	.byte	0x02, 0x4c
        /*0082*/ 	.byte	0x01
	.zero		1


	//----- nvinfo : EIATTR_EXTERNS
	.align		4
        /*0084*/ 	.byte	0x04, 0x0f
        /*0086*/ 	.short	(.L_30 - .L_29)


	//   ....[0]....
	.align		4
.L_29:
        /*0088*/ 	.word	index@(vprintf)


	//----- nvinfo : EIATTR_MERCURY_ISA_VERSION
	.align		4
.L_30:
        /*008c*/ 	.byte	0x03, 0x5f
        /*008e*/ 	.short	0x0101


	//----- nvinfo : EIATTR_INT_WARP_WIDE_INSTR_OFFSETS
	.align		4
        /*0090*/ 	.byte	0x04, 0x31
        /*0092*/ 	.short	(.L_32 - .L_31)


	//   ....[0]....
.L_31:
        /*0094*/ 	.word	0x00000590


	//   ....[1]....
        /*0098*/ 	.word	0x00000640


	//   ....[2]....
        /*009c*/ 	.word	0x00000b60


	//   ....[3]....
        /*00a0*/ 	.word	0x00000c10


	//   ....[4]....
        /*00a4*/ 	.word	0x000010a0


	//   ....[5]....
        /*00a8*/ 	.word	0x00001150


	//   ....[6]....
        /*00ac*/ 	.word	0x000015e0


	//   ....[7]....
        /*00b0*/ 	.word	0x00001690


	//   ....[8]....
        /*00b4*/ 	.word	0x00001b20


	//   ....[9]....
        /*00b8*/ 	.word	0x00001bd0


	//----- nvinfo : EIATTR_VRC_CTA_INIT_COUNT
	.align		4
.L_32:
        /*00bc*/ 	.byte	0x02, 0x4a
	.zero		1
	.zero		1


	//----- nvinfo : EIATTR_SYSCALL_OFFSETS
	.align		4
        /*00c0*/ 	.byte	0x04, 0x46
        /*00c2*/ 	.short	(.L_34 - .L_33)


	//   ....[0]....
.L_33:
        /*00c4*/ 	.word	0x00000200


	//   ....[1]....
        /*00c8*/ 	.word	0x00000400


	//   ....[2]....
        /*00cc*/ 	.word	0x00000570


	//   ....[3]....
        /*00d0*/ 	.word	0x00000730


	//   ....[4]....
        /*00d4*/ 	.word	0x00000850


	//   ....[5]....
        /*00d8*/ 	.word	0x000009d0


	//   ....[6]....
        /*00dc*/ 	.word	0x00000b40


	//   ....[7]....
        /*00e0*/ 	.word	0x00000d50


	//   ....[8]....
        /*00e4*/ 	.word	0x00000e20


	//   ....[9]....
        /*00e8*/ 	.word	0x00000f10


	//   ....[10]....
        /*00ec*/ 	.word	0x00001080


	//   ....[11]....
        /*00f0*/ 	.word	0x00001240


	//   ....[12]....
        /*00f4*/ 	.word	0x00001360


	//   ....[13]....
        /*00f8*/ 	.word	0x00001450


	//   ....[14]....
        /*00fc*/ 	.word	0x000015c0


	//   ....[15]....
        /*0100*/ 	.word	0x00001780


	//   ....[16]....
        /*0104*/ 	.word	0x000018a0


	//   ....[17]....
        /*0108*/ 	.word	0x00001990


	//   ....[18]....
        /*010c*/ 	.word	0x00001b00


	//   ....[19]....
        /*0110*/ 	.word	0x00001cc0


	//   ....[20]....
        /*0114*/ 	.word	0x00001de0


	//   ....[21]....
        /*0118*/ 	.word	0x00002070


	//   ....[22]....
        /*011c*/ 	.word	0x00002150


	//----- nvinfo : EIATTR_EXIT_INSTR_OFFSETS
	.align		4
.L_34:
        /*0120*/ 	.byte	0x04, 0x1c
        /*0122*/ 	.short	(.L_36 - .L_35)


	//   ....[0]....
.L_35:
        /*0124*/ 	.word	0x00001e70


	//   ....[1]....
        /*0128*/ 	.word	0x00001ef0


	//   ....[2]....
        /*012c*/ 	.word	0x000021e0


	//----- nvinfo : EIATTR_CRS_STACK_SIZE
	.align		4
.L_36:
        /*0130*/ 	.byte	0x04, 0x1e
        /*0132*/ 	.short	(.L_38 - .L_37)
.L_37:
        /*0134*/ 	.word	0x00000000


	//----- nvinfo : EIATTR_CBANK_PARAM_SIZE
	.align		4
.L_38:
        /*0138*/ 	.byte	0x03, 0x19
        /*013a*/ 	.short	0x0030


	//----- nvinfo : EIATTR_PARAM_CBANK
	.align		4
        /*013c*/ 	.byte	0x04, 0x0a
        /*013e*/ 	.short	(.L_40 - .L_39)
	.align		4
.L_39:
        /*0140*/ 	.word	index@(.nv.constant0._Z8BFS_CUDAPKiS0_PiS1_S1_ii)
        /*0144*/ 	.short	0x0380
        /*0146*/ 	.short	0x0030


	//----- nvinfo : EIATTR_SW_WAR
	.align		4
.L_40:
        /*0148*/ 	.byte	0x04, 0x36
        /*014a*/ 	.short	(.L_42 - .L_41)
.L_41:
        /*014c*/ 	.word	0x00000008
.L_42:


//--------------------- .nv.callgraph             --------------------------
	.section	.nv.callgraph,"",@"SHT_CUDA_CALLGRAPH"
	.align	4
	.sectionentsize	8
	.align		4
        /*0000*/ 	.word	0x00000000
	.align		4
        /*0004*/ 	.word	0xffffffff
	.align		4
        /*0008*/ 	.word	index@(_Z8BFS_CUDAPKiS0_PiS1_S1_ii)
	.align		4
        /*000c*/ 	.word	index@(vprintf)
	.align		4
        /*0010*/ 	.word	0x00000000
	.align		4
        /*0014*/ 	.word	0xfffffffe
	.align		4
        /*0018*/ 	.word	0x00000000
	.align		4
        /*001c*/ 	.word	0xfffffffd
	.align		4
        /*0020*/ 	.word	0x00000000
	.align		4
        /*0024*/ 	.word	0xfffffffc


//--------------------- .nv.constant4             --------------------------
	.section	.nv.constant4,"a",@progbits
	.align	8
	.align		8
.nv.constant4:
        /*0000*/ 	.dword	vprintf
	.align		8
        /*0008*/ 	.dword	$str
	.align		8
        /*0010*/ 	.dword	$str$1
	.align		8
        /*0018*/ 	.dword	$str$2
	.align		8
        /*0020*/ 	.dword	$str$3
	.align		8
        /*0028*/ 	.dword	$str$4
	.align		8
        /*0030*/ 	.dword	$str$5
	.align		8
        /*0038*/ 	.dword	$str$6


//--------------------- .text._Z8BFS_CUDAPKiS0_PiS1_S1_ii --------------------------
	.section	.text._Z8BFS_CUDAPKiS0_PiS1_S1_ii,"ax",@progbits
	.align	128
        .global         _Z8BFS_CUDAPKiS0_PiS1_S1_ii
        .type           _Z8BFS_CUDAPKiS0_PiS1_S1_ii,@function
        .size           _Z8BFS_CUDAPKiS0_PiS1_S1_ii,(.L_x_42 - _Z8BFS_CUDAPKiS0_PiS1_S1_ii)
        .other          _Z8BFS_CUDAPKiS0_PiS1_S1_ii,@"STO_CUDA_ENTRY STV_DEFAULT"
_Z8BFS_CUDAPKiS0_PiS1_S1_ii:
.text._Z8BFS_CUDAPKiS0_PiS1_S1_ii:
[----:B------:R-:W0:Y:S01]  /*0000*/  LDC R1, c[0x0][0x37c] ;  /* 0x0000df00ff017b82 */ /* 0x000e220000000800 */
[----:B------:R-:W1:Y:S01]  /*0010*/  S2R R5, SR_TID.X ;  /* 0x0000000000057919 */ /* 0x000e620000002100 */
[----:B------:R-:W2:Y:S01]  /*0020*/  LDCU UR5, c[0x0][0x2fc] ;  /* 0x00005f80ff0577ac */ /* 0x000ea20008000800 */
[----:B0-----:R-:W-:Y:S01]  /*0030*/  VIADD R1, R1, 0xfffffff0 ;  /* 0xfffffff001017836 */ /* 0x001fe20000000000 */
[----:B------:R-:W0:Y:S01]  /*0040*/  S2R R2, SR_CTAID.X ;  /* 0x0000000000027919 */ /* 0x000e220000002500 */
[----:B------:R-:W0:Y:S01]  /*0050*/  LDCU UR6, c[0x0][0x360] ;  /* 0x00006c00ff0677ac */ /* 0x000e220008000800 */
[----:B------:R-:W3:Y:S01]  /*0060*/  LDCU UR7, c[0x0][0x3a8] ;  /* 0x00007500ff0777ac */ /* 0x000ee20008000800 */
[----:B------:R-:W4:Y:S01]  /*0070*/  LDCU UR4, c[0x0][0x2f8] ;  /* 0x00005f00ff0477ac */ /* 0x000f220008000800 */
[----:B------:R-:W0:Y:S01]  /*0080*/  LDCU.64 UR36, c[0x0][0x358] ;  /* 0x00006b00ff2477ac */ /* 0x000e220008000a00 */
[----:B----4-:R-:W-:Y:S02]  /*0090*/  IADD3 R23, P1, PT, R1, UR4, RZ ;  /* 0x0000000401177c10 */ /* 0x010fe4000ff3e0ff */
[----:B-1----:R-:W-:Y:S01]  /*00a0*/  ISETP.NE.AND P0, PT, R5, RZ, PT ;  /* 0x000000ff0500720c */ /* 0x002fe20003f05270 */
[----:B0-----:R-:W-:-:S02]  /*00b0*/  IMAD R24, R2, UR6, R5 ;  /* 0x0000000602187c24 */ /* 0x001fc4000f8e0205 */
[----:B--2---:R-:W-:-:S10]  /*00c0*/  IMAD.X R22, RZ, RZ, UR5, P1 ;  /* 0x00000005ff167e24 */ /* 0x004fd400088e06ff */
[----:B------:R-:W0:Y:S01]  /*00d0*/  @!P0 S2R R3, SR_CgaCtaId ;  /* 0x0000000000038919 */ /* 0x000e220000008800 */
[----:B------:R-:W-:-:S04]  /*00e0*/  @!P0 MOV R0, 0x400 ;  /* 0x0000040000008802 */ /* 0x000fc80000000f00 */
[----:B0-----:R-:W-:-:S05]  /*00f0*/  @!P0 LEA R0, R3, R0, 0x18 ;  /* 0x0000000003008211 */ /* 0x001fca00078ec0ff */
[----:B------:R0:W-:Y:S01]  /*0100*/  @!P0 STS [R0], RZ ;  /* 0x000000ff00008388 */ /* 0x0001e20000000800 */
[----:B------:R-:W-:Y:S01]  /*0110*/  BAR.SYNC.DEFER_BLOCKING 0x0 ;  /* 0x0000000000007b1d */ /* 0x000fe20000010000 */
[----:B---3--:R-:W-:-:S13]  /*0120*/  ISETP.GE.U32.AND P0, PT, R24, UR7, PT ;  /* 0x0000000718007c0c */ /* 0x008fda000bf06070 */
[----:B0-----:R-:W-:Y:S05]  /*0130*/  @P0 BRA `(.L_x_0) ;  /* 0x0000001c003c0947 */ /* 0x001fea0003800000 */
[----:B------:R-:W0:Y:S01]  /*0140*/  LDC.64 R8, c[0x0][0x398] ;  /* 0x0000e600ff087b82 */ /* 0x000e220000000a00 */
[----:B------:R-:W-:Y:S01]  /*0150*/  MOV R0, 0x0 ;  /* 0x0000000000007802 */ /* 0x000fe20000000f00 */
[----:B------:R-:W1:Y:S01]  /*0160*/  LDCU.64 UR4, c[0x4][0x8] ;  /* 0x01000100ff0477ac */ /* 0x000e620008000a00 */
[----:B0-----:R-:W-:-:S05]  /*0170*/  IMAD.WIDE.U32 R8, R24, 0x4, R8 ;  /* 0x0000000418087825 */ /* 0x001fca00078e0008 */
[----:B------:R-:W2:Y:S01]  /*0180*/  LDG.E R25, desc[UR36][R8.64] ;  /* 0x0000002408197981 */ /* 0x000ea2000c1e1900 */
[----:B------:R0:W3:Y:S01]  /*0190*/  LDC.64 R10, c[0x4][R0] ;  /* 0x01000000000a7b82 */ /* 0x0000e20000000a00 */
[----:B-1----:R-:W-:Y:S01]  /*01a0*/  IMAD.U32 R4, RZ, RZ, UR4 ;  /* 0x00000004ff047e24 */ /* 0x002fe2000f8e00ff */
[----:B------:R-:W-:Y:S01]  /*01b0*/  MOV R5, UR5 ;  /* 0x0000000500057c02 */ /* 0x000fe20008000f00 */
[----:B------:R-:W-:Y:S02]  /*01c0*/  IMAD.MOV.U32 R6, RZ, RZ, R23 ;  /* 0x000000ffff067224 */ /* 0x000fe400078e0017 */
[----:B------:R-:W-:Y:S01]  /*01d0*/  IMAD.MOV.U32 R7, RZ, RZ, R22 ;  /* 0x000000ffff077224 */ /* 0x000fe200078e0016 */
[----:B--23--:R0:W-:Y:S06]  /*01e0*/  STL.64 [R1], R24 ;  /* 0x0000001801007387 */ /* 0x00c1ec0000100a00 */
[----:B------:R-:W-:-:S07]  /*01f0*/  LEPC R20, `(.L_x_1) ;  /* 0x000000001014794e */ /* 0x000fce0000000000 */
[----:B0-----:R-:W-:Y:S05]  /*0200*/  CALL.ABS.NOINC R10 ;  /* 0x000000000a007343 */ /* 0x001fea0003c00000 */
.L_x_1:
[----:B------:R-:W0:Y:S02]  /*0210*/  LDC.64 R4, c[0x0][0x380] ;  /* 0x0000e000ff047b82 */ /* 0x000e240000000a00 */
[----:B0-----:R-:W-:-:S05]  /*0220*/  IMAD.WIDE R4, R25, 0x4, R4 ;  /* 0x0000000419047825 */ /* 0x001fca00078e0204 */
[----:B------:R-:W2:Y:S04]  /*0230*/  LDG.E R19, desc[UR36][R4.64] ;  /* 0x0000002404137981 */ /* 0x000ea8000c1e1900 */
[----:B------:R-:W2:Y:S02]  /*0240*/  LDG.E R28, desc[UR36][R4.64+0x4] ;  /* 0x00000424041c7981 */ /* 0x000ea4000c1e1900 */
[----:B--2---:R-:W-:-:S13]  /*0250*/  ISETP.GE.AND P0, PT, R19, R28, PT ;  /* 0x0000001c1300720c */ /* 0x004fda0003f06270 */
[----:B------:R-:W-:Y:S05]  /*0260*/  @P0 BRA `(.L_x_0) ;  /* 0x0000001800f00947 */ /* 0x000fea0003800000 */
[----:B------:R-:W-:Y:S01]  /*0270*/  IMAD.IADD R0, R28, 0x1, -R19 ;  /* 0x000000011c007824 */ /* 0x000fe200078e0a13 */
[----:B------:R-:W-:Y:S01]  /*0280*/  BSSY B7, `(.L_x_2) ;  /* 0x0000062000077945 */ /* 0x000fe20003800000 */
[----:B------:R-:W-:-:S03]  /*0290*/  MOV R27, R19 ;  /* 0x00000013001b7202 */ /* 0x000fc60000000f00 */
[----:B------:R-:W-:-:S13]  /*02a0*/  LOP3.LUT P0, R0, R0, 0x3, RZ, 0xc0, !PT ;  /* 0x0000000300007812 */ /* 0x000fda000780c0ff */
[----:B------:R-:W-:Y:S05]  /*02b0*/  @!P0 BRA `(.L_x_3) ;  /* 0x0000000400788947 */ /* 0x000fea0003800000 */
[----:B------:R-:W0:Y:S01]  /*02c0*/  LDC.64 R30, c[0x0][0x390] ;  /* 0x0000e400ff1e7b82 */ /* 0x000e220000000a00 */
[----:B------:R-:W-:Y:S02]  /*02d0*/  IMAD.MOV R17, RZ, RZ, -R0 ;  /* 0x000000ffff117224 */ /* 0x000fe400078e0a00 */
[----:B------:R-:W-:Y:S02]  /*02e0*/  IMAD.MOV.U32 R27, RZ, RZ, R19 ;  /* 0x000000ffff1b7224 */ /* 0x000fe400078e0013 */
[----:B0-----:R-:W-:-:S07]  /*02f0*/  IMAD.WIDE R30, R25, 0x4, R30 ;  /* 0x00000004191e7825 */ /* 0x001fce00078e021e */
.L_x_10:
[----:B------:R-:W0:Y:S02]  /*0300*/  LDC.64 R10, c[0x0][0x388] ;  /* 0x0000e200ff0a7b82 */ /* 0x000e240000000a00 */
[----:B0-----:R-:W-:-:S05]  /*0310*/  IMAD.WIDE R10, R27, 0x4, R10 ;  /* 0x000000041b0a7825 */ /* 0x001fca00078e020a */
[----:B------:R-:W2:Y:S01]  /*0320*/  LDG.E R26, desc[UR36][R10.64] ;  /* 0x000000240a1a7981 */ /* 0x000ea2000c1e1900 */
[----:B------:R-:W-:Y:S01]  /*0330*/  MOV R16, 0x0 ;  /* 0x0000000000107802 */ /* 0x000fe20000000f00 */
[----:B------:R-:W-:Y:S05]  /*0340*/  YIELD ;  /* 0x0000000000007946 */ /* 0x000fea0003800000 */
[----:B------:R0:W1:Y:S01]  /*0350*/  LDC.64 R8, c[0x4][R16] ;  /* 0x0100000010087b82 */ /* 0x0000620000000a00 */
[----:B------:R-:W3:Y:S01]  /*0360*/  LDCU.64 UR4, c[0x4][0x10] ;  /* 0x01000200ff0477ac */ /* 0x000ee20008000a00 */
[----:B------:R-:W-:Y:S02]  /*0370*/  VIADD R17, R17, 0x1 ;  /* 0x0000000111117836 */ /* 0x000fe40000000000 */
[----:B------:R-:W-:-:S02]  /*0380*/  IMAD.MOV.U32 R6, RZ, RZ, R23 ;  /* 0x000000ffff067224 */ /* 0x000fc400078e0017 */
[----:B------:R-:W-:Y:S01]  /*0390*/  IMAD.MOV.U32 R7, RZ, RZ, R22 ;  /* 0x000000ffff077224 */ /* 0x000fe200078e0016 */
[----:B------:R-:W-:-:S04]  /*03a0*/  ISETP.NE.AND P0, PT, R17, RZ, PT ;  /* 0x000000ff1100720c */ /* 0x000fc80003f05270 */
[----:B------:R-:W-:Y:S02]  /*03b0*/  P2R R18, PR, RZ, 0x1 ;  /* 0x00000001ff127803 */ /* 0x000fe40000000000 */
[----:B---3--:R-:W-:Y:S01]  /*03c0*/  MOV R4, UR4 ;  /* 0x0000000400047c02 */ /* 0x008fe20008000f00 */
[----:B------:R-:W-:Y:S01]  /*03d0*/  IMAD.U32 R5, RZ, RZ, UR5 ;  /* 0x00000005ff057e24 */ /* 0x000fe2000f8e00ff */
[----:B-12---:R0:W-:Y:S06]  /*03e0*/  STL.128 [R1], R24 ;  /* 0x0000001801007387 */ /* 0x0061ec0000100c00 */
[----:B------:R-:W-:-:S07]  /*03f0*/  LEPC R20, `(.L_x_4) ;  /* 0x000000001014794e */ /* 0x000fce0000000000 */
[----:B0-----:R-:W-:Y:S05]  /*0400*/  CALL.ABS.NOINC R8 ;  /* 0x0000000008007343 */ /* 0x001fea0003c00000 */
.L_x_4:
[----:B------:R-:W2:Y:S01]  /*0410*/  LDG.E R5, desc[UR36][R30.64] ;  /* 0x000000241e057981 */ /* 0x000ea2000c1e1900 */
[----:B------:R-:W0:Y:S01]  /*0420*/  LDC.64 R6, c[0x0][0x390] ;  /* 0x0000e400ff067b82 */ /* 0x000e220000000a00 */
[----:B------:R-:W-:Y:S01]  /*0430*/  MOV R4, 0xffffffff ;  /* 0xffffffff00047802 */ /* 0x000fe20000000f00 */
[----:B0-----:R-:W-:-:S04]  /*0440*/  IMAD.WIDE R6, R26, 0x4, R6 ;  /* 0x000000041a067825 */ /* 0x001fc800078e0206 */
[----:B--2---:R-:W-:-:S05]  /*0450*/  VIADD R5, R5, 0x1 ;  /* 0x0000000105057836 */ /* 0x004fca0000000000 */
[----:B------:R-:W2:Y:S01]  /*0460*/  ATOMG.E.CAS.STRONG.GPU PT, R4, [R6], R4, R5 ;  /* 0x00000004060473a9 */ /* 0x000ea200001ee105 */
[----:B------:R-:W-:Y:S01]  /*0470*/  BSSY.RECONVERGENT B6, `(.L_x_5) ;  /* 0x000003f000067945 */ /* 0x000fe20003800200 */
[----:B--2---:R-:W-:-:S13]  /*0480*/  ISETP.NE.AND P0, PT, R4, -0x1, PT ;  /* 0xffffffff0400780c */ /* 0x004fda0003f05270 */
[----:B------:R-:W-:Y:S05]  /*0490*/  @P0 BRA `(.L_x_6) ;  /* 0x0000000000f00947 */ /* 0x000fea0003800000 */
[----:B------:R-:W2:Y:S01]  /*04a0*/  LDG.E R0, desc[UR36][R30.64] ;  /* 0x000000241e007981 */ /* 0x000ea2000c1e1900 */
[----:B------:R-:W-:Y:S01]  /*04b0*/  IMAD.MOV.U32 R10, RZ, RZ, R24 ;  /* 0x000000ffff0a7224 */ /* 0x000fe200078e0018 */
[----:B------:R0:W1:Y:S01]  /*04c0*/  LDC.64 R8, c[0x4][R16] ;  /* 0x0100000010087b82 */ /* 0x0000620000000a00 */
[----:B------:R-:W-:Y:S01]  /*04d0*/  IMAD.MOV.U32 R11, RZ, RZ, R26 ;  /* 0x000000ffff0b7224 */ /* 0x000fe200078e001a */
[----:B------:R-:W3:Y:S01]  /*04e0*/  LDCU.64 UR4, c[0x4][0x18] ;  /* 0x01000300ff0477ac */ /* 0x000ee20008000a00 */
[----:B------:R-:W-:Y:S01]  /*04f0*/  IMAD.MOV.U32 R6, RZ, RZ, R23 ;  /* 0x000000ffff067224 */ /* 0x000fe200078e0017 */
[----:B------:R-:W-:Y:S02]  /*0500*/  MOV R7, R22 ;  /* 0x0000001600077202 */ /* 0x000fe40000000f00 */
[----:B------:R0:W-:Y:S01]  /*0510*/  STL.64 [R1], R10 ;  /* 0x0000000a01007387 */ /* 0x0001e20000100a00 */
[----:B---3--:R-:W-:Y:S02]  /*0520*/  IMAD.U32 R4, RZ, RZ, UR4 ;  /* 0x00000004ff047e24 */ /* 0x008fe4000f8e00ff */
[----:B------:R-:W-:Y:S01]  /*0530*/  IMAD.U32 R5, RZ, RZ, UR5 ;  /* 0x00000005ff057e24 */ /* 0x000fe2000f8e00ff */
[----:B--2---:R-:W-:-:S05]  /*0540*/  IADD3 R0, PT, PT, R0, 0x1, RZ ;  /* 0x0000000100007810 */ /* 0x004fca0007ffe0ff */
[----:B-1----:R0:W-:Y:S02]  /*0550*/  STL [R1+0x8], R0 ;  /* 0x0000080001007387 */ /* 0x0021e40000100800 */
[----:B------:R-:W-:-:S07]  /*0560*/  LEPC R20, `(.L_x_7) ;  /* 0x000000001014794e */ /* 0x000fce0000000000 */
[----:B0-----:R-:W-:Y:S05]  /*0570*/  CALL.ABS.NOINC R8 ;  /* 0x0000000008007343 */ /* 0x001fea0003c00000 */
.L_x_7:
[----:B------:R-:W0:Y:S01]  /*0580*/  S2R R5, SR_LANEID ;  /* 0x0000000000057919 */ /* 0x000e220000000000 */
[----:B------:R-:W-:Y:S01]  /*0590*/  VOTEU.ANY UR4, UPT, PT ;  /* 0x0000000000047886 */ /* 0x000fe200038e0100 */
[----:B------:R-:W-:Y:S01]  /*05a0*/  MOV R6, 0x400 ;  /* 0x0000040000067802 */ /* 0x000fe20000000f00 */
[----:B------:R-:W0:Y:S01]  /*05b0*/  FLO.U32 R4, UR4 ;  /* 0x0000000400047d00 */ /* 0x000e2200080e0000 */
[----:B------:R-:W1:Y:S07]  /*05c0*/  S2R R7, SR_CgaCtaId ;  /* 0x0000000000077919 */ /* 0x000e6e0000008800 */
[----:B------:R-:W2:Y:S01]  /*05d0*/  POPC R3, UR4 ;  /* 0x0000000400037d09 */ /* 0x000ea20008000000 */
[----:B0-----:R-:W-:-:S02]  /*05e0*/  ISETP.EQ.U32.AND P0, PT, R4, R5, PT ;  /* 0x000000050400720c */ /* 0x001fc40003f02070 */
[----:B------:R-:W0:Y:S01]  /*05f0*/  S2R R5, SR_LTMASK ;  /* 0x0000000000057919 */ /* 0x000e220000003900 */
[----:B-1----:R-:W-:-:S10]  /*0600*/  LEA R8, R7, R6, 0x18 ;  /* 0x0000000607087211 */ /* 0x002fd400078ec0ff */
[----:B--2---:R-:W1:Y:S01]  /*0610*/  @P0 ATOMS.ADD R3, [R8], R3 ;  /* 0x000000030803038c */ /* 0x004e620000000000 */
[----:B0-----:R-:W-:Y:S01]  /*0620*/  LOP3.LUT R5, R5, UR4, RZ, 0xc0, !PT ;  /* 0x0000000405057c12 */ /* 0x001fe2000f8ec0ff */
[----:B------:R-:W0:Y:S02]  /*0630*/  LDCU UR4, c[0x0][0x3ac] ;  /* 0x00007580ff0477ac */ /* 0x000e240008000800 */
[----:B-1----:R-:W1:Y:S03]  /*0640*/  SHFL.IDX PT, R0, R3, R4, 0x1f ;  /* 0x00001f0403007589 */ /* 0x002e6600000e0000 */
[----:B------:R-:W1:Y:S02]  /*0650*/  POPC R5, R5 ;  /* 0x0000000500057309 */ /* 0x000e640000000000 */
[----:B-1----:R-:W-:-:S05]  /*0660*/  IMAD.IADD R0, R0, 0x1, R5 ;  /* 0x0000000100007824 */ /* 0x002fca00078e0205 */
[----:B0-----:R-:W-:-:S13]  /*0670*/  ISETP.GE.AND P0, PT, R0, UR4, PT ;  /* 0x0000000400007c0c */ /* 0x001fda000bf06270 */
[----:B------:R-:W-:Y:S05]  /*0680*/  @!P0 BRA `(.L_x_8) ;  /* 0x0000000000308947 */ /* 0x000fea0003800000 */
[----:B------:R-:W-:Y:S01]  /*0690*/  IMAD.MOV.U32 R11, RZ, RZ, R26 ;  /* 0x000000ffff0b7224 */ /* 0x000fe200078e001a */
[----:B------:R0:W1:Y:S01]  /*06a0*/  LDC.64 R8, c[0x4][R16] ;  /* 0x0100000010087b82 */ /* 0x0000620000000a00 */
[----:B------:R-:W-:Y:S01]  /*06b0*/  IMAD.MOV.U32 R10, RZ, RZ, R24 ;  /* 0x000000ffff0a7224 */ /* 0x000fe200078e0018 */
[----:B------:R-:W2:Y:S01]  /*06c0*/  LDCU.64 UR4, c[0x4][0x28] ;  /* 0x01000500ff0477ac */ /* 0x000ea20008000a00 */
[----:B------:R-:W-:Y:S02]  /*06d0*/  IMAD.MOV.U32 R6, RZ, RZ, R23 ;  /* 0x000000ffff067224 */ /* 0x000fe400078e0017 */
[----:B------:R-:W-:Y:S01]  /*06e0*/  IMAD.MOV.U32 R7, RZ, RZ, R22 ;  /* 0x000000ffff077224 */ /* 0x000fe200078e0016 */
[----:B------:R0:W-:Y:S01]  /*06f0*/  STL.64 [R1], R10 ;  /* 0x0000000a01007387 */ /* 0x0001e20000100a00 */
[----:B--2---:R-:W-:Y:S01]  /*0700*/  MOV R4, UR4 ;  /* 0x0000000400047c02 */ /* 0x004fe20008000f00 */
[----:B0-----:R-:W-:-:S07]  /*0710*/  IMAD.U32 R5, RZ, RZ, UR5 ;  /* 0x00000005ff057e24 */ /* 0x001fce000f8e00ff */
[----:B------:R-:W-:-:S07]  /*0720*/  LEPC R20, `(.L_x_9) ;  /* 0x000000001014794e */ /* 0x000fce0000000000 */
[----:B-1----:R-:W-:Y:S05]  /*0730*/  CALL.ABS.NOINC R8 ;  /* 0x0000000008007343 */ /* 0x002fea0003c00000 */
.L_x_9:
[----:B------:R-:W-:Y:S05]  /*0740*/  BRA `(.L_x_6) ;  /* 0x0000000000447947 */ /* 0x000fea0003800000 */
.L_x_8:
[----:B------:R-:W-:Y:S01]  /*0750*/  IADD3 R3, PT, PT, R6, 0x10, RZ ;  /* 0x0000001006037810 */ /* 0x000fe20007ffe0ff */
[----:B------:R-:W-:Y:S01]  /*0760*/  IMAD.MOV.U32 R11, RZ, RZ, R26 ;  /* 0x000000ffff0b7224 */ /* 0x000fe200078e001a */
[----:B------:R-:W-:Y:S01]  /*0770*/  MOV R8, 0x0 ;  /* 0x0000000000087802 */ /* 0x000fe20000000f00 */
[----:B------:R-:W-:Y:S01]  /*0780*/  IMAD.MOV.U32 R10, RZ, RZ, R24 ;  /* 0x000000ffff0a7224 */ /* 0x000fe200078e0018 */
[----:B------:R-:W-:Y:S01]  /*0790*/  LEA R3, R7, R3, 0x18 ;  /* 0x0000000307037211 */ /* 0x000fe200078ec0ff */
[----:B------:R0:W-:Y:S01]  /*07a0*/  STL [R1+0x8], R0 ;  /* 0x0000080001007387 */ /* 0x0001e20000100800 */
[----:B------:R-:W1:Y:S01]  /*07b0*/  LDCU.64 UR4, c[0x4][0x20] ;  /* 0x01000400ff0477ac */ /* 0x000e620008000a00 */
[----:B------:R-:W-:Y:S01]  /*07c0*/  IMAD.MOV.U32 R6, RZ, RZ, R23 ;  /* 0x000000ffff067224 */ /* 0x000fe200078e0017 */
[----:B------:R-:W2:Y:S01]  /*07d0*/  LDC.64 R8, c[0x4][R8] ;  /* 0x0100000008087b82 */ /* 0x000ea20000000a00 */
[----:B------:R-:W-:Y:S01]  /*07e0*/  IMAD R3, R0, 0x4, R3 ;  /* 0x0000000400037824 */ /* 0x000fe200078e0203 */
[----:B------:R0:W-:Y:S01]  /*07f0*/  STL.64 [R1], R10 ;  /* 0x0000000a01007387 */ /* 0x0001e20000100a00 */
[----:B------:R-:W-:-:S03]  /*0800*/  IMAD.MOV.U32 R7, RZ, RZ, R22 ;  /* 0x000000ffff077224 */ /* 0x000fc600078e0016 */
[----:B------:R0:W-:Y:S01]  /*0810*/  STS [R3], R26 ;  /* 0x0000001a03007388 */ /* 0x0001e20000000800 */
[----:B-1----:R-:W-:Y:S01]  /*0820*/  MOV R4, UR4 ;  /* 0x0000000400047c02 */ /* 0x002fe20008000f00 */
[----:B0-----:R-:W-:-:S07]  /*0830*/  IMAD.U32 R5, RZ, RZ, UR5 ;  /* 0x00000005ff057e24 */ /* 0x001fce000f8e00ff */
[----:B------:R-:W-:-:S07]  /*0840*/  LEPC R20, `(.L_x_6) ;  /* 0x000000001014794e */ /* 0x000fce0000000000 */
[----:B--2---:R-:W-:Y:S05]  /*0850*/  CALL.ABS.NOINC R8 ;  /* 0x0000000008007343 */ /* 0x004fea0003c00000 */
.L_x_6:
[----:B------:R-:W-:Y:S05]  /*0860*/  BSYNC.RECONVERGENT B6 ;  /* 0x0000000000067941 */ /* 0x000fea0003800200 */
.L_x_5:
[----:B------:R-:W-:Y:S02]  /*0870*/  ISETP.NE.AND P6, PT, R18, RZ, PT ;  /* 0x000000ff1200720c */ /* 0x000fe40003fc5270 */
[----:B------:R-:W-:-:S11]  /*0880*/  IADD3 R27, PT, PT, R27, 0x1, RZ ;  /* 0x000000011b1b7810 */ /* 0x000fd60007ffe0ff */
[----:B------:R-:W-:Y:S05]  /*0890*/  @P6 BRA `(.L_x_10) ;  /* 0xfffffff800986947 */ /* 0x000fea000383ffff */
.L_x_3:
[----:B------:R-:W-:Y:S05]  /*08a0*/  BSYNC B7 ;  /* 0x0000000000077941 */ /* 0x000fea0003800000 */
.L_x_2:
[----:B------:R-:W-:-:S05]  /*08b0*/  IMAD.IADD R0, R19, 0x1, -R28 ;  /* 0x0000000113007824 */ /* 0x000fca00078e0a1c */
[----:B------:R-:W-:-:S13]  /*08c0*/  ISETP.GT.U32.AND P0, PT, R0, -0x4, PT ;  /* 0xfffffffc0000780c */ /* 0x000fda0003f04070 */
[----:B------:R-:W-:Y:S05]  /*08d0*/  @P0 BRA `(.L_x_0) ;  /* 0x0000001400540947 */ /* 0x000fea0003800000 */
[----:B------:R-:W0:Y:S02]  /*08e0*/  LDC.64 R30, c[0x0][0x390] ;  /* 0x0000e400ff1e7b82 */ /* 0x000e240000000a00 */
[----:B0-----:R-:W-:-:S07]  /*08f0*/  IMAD.WIDE R30, R25, 0x4, R30 ;  /* 0x00000004191e7825 */ /* 0x001fce00078e021e */
.L_x_35:
[----:B------:R-:W0:Y:S02]  /*0900*/  LDC.64 R32, c[0x0][0x388] ;  /* 0x0000e200ff207b82 */ /* 0x000e240000000a00 */
[----:B0-----:R-:W-:-:S05]  /*0910*/  IMAD.WIDE R32, R27, 0x4, R32 ;  /* 0x000000041b207825 */ /* 0x001fca00078e0220 */
[----:B------:R-:W2:Y:S01]  /*0920*/  LDG.E R26, desc[UR36][R32.64] ;  /* 0x00000024201a7981 */ /* 0x000ea2000c1e1900 */
[----:B------:R-:W-:Y:S01]  /*0930*/  MOV R16, 0x0 ;  /* 0x0000000000107802 */ /* 0x000fe20000000f00 */
[----:B------:R-:W-:Y:S05]  /*0940*/  YIELD ;  /* 0x0000000000007946 */ /* 0x000fea0003800000 */
[----:B------:R0:W1:Y:S01]  /*0950*/  LDC.64 R8, c[0x4][R16] ;  /* 0x0100000010087b82 */ /* 0x0000620000000a00 */
[----:B------:R-:W3:Y:S01]  /*0960*/  LDCU.64 UR4, c[0x4][0x10] ;  /* 0x01000200ff0477ac */ /* 0x000ee20008000a00 */
[----:B------:R-:W-:Y:S01]  /*0970*/  MOV R6, R23 ;  /* 0x0000001700067202 */ /* 0x000fe20000000f00 */
[----:B------:R-:W-:-:S02]  /*0980*/  IMAD.MOV.U32 R7, RZ, RZ, R22 ;  /* 0x000000ffff077224 */ /* 0x000fc400078e0016 */
[----:B---3--:R-:W-:Y:S02]  /*0990*/  IMAD.U32 R4, RZ, RZ, UR4 ;  /* 0x00000004ff047e24 */ /* 0x008fe4000f8e00ff */
[----:B------:R-:W-:Y:S01]  /*09a0*/  IMAD.U32 R5, RZ, RZ, UR5 ;  /* 0x00000005ff057e24 */ /* 0x000fe2000f8e00ff */
[----:B-12---:R0:W-:Y:S06]  /*09b0*/  STL.128 [R1], R24 ;  /* 0x0000001801007387 */ /* 0x0061ec0000100c00 */
[----:B------:R-:W-:-:S07]  /*09c0*/  LEPC R20, `(.L_x_11) ;  /* 0x000000001014794e */ /* 0x000fce0000000000 */
[----:B0-----:R-:W-:Y:S05]  /*09d0*/  CALL.ABS.NOINC R8 ;  /* 0x0000000008007343 */ /* 0x001fea0003c00000 */
.L_x_11:
[----:B------:R-:W2:Y:S01]  /*09e0*/  LDG.E R0, desc[UR36][R30.64] ;  /* 0x000000241e007981 */ /* 0x000ea2000c1e1900 */
[----:B------:R-:W0:Y:S01]  /*09f0*/  LDC.64 R4, c[0x0][0x390] ;  /* 0x0000e400ff047b82 */ /* 0x000e220000000a00 */
[----:B------:R-:W-:Y:S02]  /*0a00*/  IMAD.MOV.U32 R6, RZ, RZ, -0x1 ;  /* 0xffffffffff067424 */ /* 0x000fe400078e00ff */
[----:B0-----:R-:W-:-:S04]  /*0a10*/  IMAD.WIDE R4, R26, 0x4, R4 ;  /* 0x000000041a047825 */ /* 0x001fc800078e0204 */
[----:B--2---:R-:W-:-:S05]  /*0a20*/  VIADD R7, R0, 0x1 ;  /* 0x0000000100077836 */ /* 0x004fca0000000000 */
[----:B------:R-:W2:Y:S01]  /*0a30*/  ATOMG.E.CAS.STRONG.GPU PT, R4, [R4], R6, R7 ;  /* 0x00000006040473a9 */ /* 0x000ea200001ee107 */
[----:B------:R-:W-:Y:S01]  /*0a40*/  BSSY.RECONVERGENT B6, `(.L_x_12) ;  /* 0x000003f000067945 */ /* 0x000fe20003800200 */
[----:B--2---:R-:W-:-:S13]  /*0a50*/  ISETP.NE.AND P0, PT, R4, -0x1, PT ;  /* 0xffffffff0400780c */ /* 0x004fda0003f05270 */
[----:B------:R-:W-:Y:S05]  /*0a60*/  @P0 BRA `(.L_x_13) ;  /* 0x0000000000f00947 */ /* 0x000fea0003800000 */
[----:B------:R-:W2:Y:S01]  /*0a70*/  LDG.E R0, desc[UR36][R30.64] ;  /* 0x000000241e007981 */ /* 0x000ea2000c1e1900 */
[----:B------:R-:W-:Y:S01]  /*0a80*/  MOV R10, R24 ;  /* 0x00000018000a7202 */ /* 0x000fe20000000f00 */
[----:B------:R-:W-:Y:S01]  /*0a90*/  IMAD.MOV.U32 R11, RZ, RZ, R26 ;  /* 0x000000ffff0b7224 */ /* 0x000fe200078e001a */
[----:B------:R0:W1:Y:S01]  /*0aa0*/  LDC.64 R8, c[0x4][R16] ;  /* 0x0100000010087b82 */ /* 0x0000620000000a00 */
[----:B------:R-:W3:Y:S01]  /*0ab0*/  LDCU.64 UR4, c[0x4][0x18] ;  /* 0x01000300ff0477ac */ /* 0x000ee20008000a00 */
[----:B------:R-:W-:Y:S02]  /*0ac0*/  IMAD.MOV.U32 R6, RZ, RZ, R23 ;  /* 0x000000ffff067224 */ /* 0x000fe400078e0017 */
[----:B------:R0:W-:Y:S01]  /*0ad0*/  STL.64 [R1], R10 ;  /* 0x0000000a01007387 */ /* 0x0001e20000100a00 */
[----:B------:R-:W-:Y:S02]  /*0ae0*/  IMAD.MOV.U32 R7, RZ, RZ, R22 ;  /* 0x000000ffff077224 */ /* 0x000fe400078e0016 */
[----:B---3--:R-:W-:Y:S01]  /*0af0*/  IMAD.U32 R4, RZ, RZ, UR4 ;  /* 0x00000004ff047e24 */ /* 0x008fe2000f8e00ff */
[----:B------:R-:W-:Y:S01]  /*0b00*/  MOV R5, UR5 ;  /* 0x0000000500057c02 */ /* 0x000fe20008000f00 */
[----:B--2---:R-:W-:-:S05]  /*0b10*/  VIADD R0, R0, 0x1 ;  /* 0x0000000100007836 */ /* 0x004fca0000000000 */
[----:B-1----:R0:W-:Y:S02]  /*0b20*/  STL [R1+0x8], R0 ;  /* 0x0000080001007387 */ /* 0x0021e40000100800 */
[----:B------:R-:W-:-:S07]  /*0b30*/  LEPC R20, `(.L_x_14) ;  /* 0x000000001014794e */ /* 0x000fce0000000000 */
[----:B0-----:R-:W-:Y:S05]  /*0b40*/  CALL.ABS.NOINC R8 ;  /* 0x0000000008007343 */ /* 0x001fea0003c00000 */
.L_x_14:
        /* <DEDUP_REMOVED lines=16> */
[----:B------:R-:W-:Y:S05]  /*0c50*/  @P0 BRA `(.L_x_15) ;  /* 0x0000000000440947 */ /* 0x000fea0003800000 */
[----:B------:R-:W-:Y:S01]  /*0c60*/  IADD3 R6, PT, PT, R6, 0x10, RZ ;  /* 0x0000001006067810 */ /* 0x000fe20007ffe0ff */
[----:B------:R-:W-:Y:S01]  /*0c70*/  IMAD.MOV.U32 R9, RZ, RZ, R26 ;  /* 0x000000ffff097224 */ /* 0x000fe200078e001a */
[----:B------:R0:W-:Y:S01]  /*0c80*/  STL [R1+0x8], R0 ;  /* 0x0000080001007387 */ /* 0x0001e20000100800 */
[----:B------:R-:W-:Y:S01]  /*0c90*/  IMAD.MOV.U32 R8, RZ, RZ, R24 ;  /* 0x000000ffff087224 */ /* 0x000fe200078e0018 */
[----:B------:R-:W-:Y:S01]  /*0ca0*/  LEA R3, R7, R6, 0x18 ;  /* 0x0000000607037211 */ /* 0x000fe200078ec0ff */
[----:B------:R-:W1:Y:S01]  /*0cb0*/  LDC.64 R16, c[0x4][R16] ;  /* 0x0100000010107b82 */ /* 0x000e620000000a00 */
[----:B------:R-:W2:Y:S01]  /*0cc0*/  LDCU.64 UR4, c[0x4][0x20] ;  /* 0x01000400ff0477ac */ /* 0x000ea20008000a00 */
[----:B------:R-:W-:Y:S01]  /*0cd0*/  IMAD.MOV.U32 R6, RZ, RZ, R23 ;  /* 0x000000ffff067224 */ /* 0x000fe200078e0017 */
[----:B------:R0:W-:Y:S01]  /*0ce0*/  STL.64 [R1], R8 ;  /* 0x0000000801007387 */ /* 0x0001e20000100a00 */
[----:B------:R-:W-:Y:S02]  /*0cf0*/  IMAD R3, R0, 0x4, R3 ;  /* 0x0000000400037824 */ /* 0x000fe400078e0203 */
[----:B------:R-:W-:-:S03]  /*0d00*/  IMAD.MOV.U32 R7, RZ, RZ, R22 ;  /* 0x000000ffff077224 */ /* 0x000fc600078e0016 */
[----:B------:R0:W-:Y:S01]  /*0d10*/  STS [R3], R26 ;  /* 0x0000001a03007388 */ /* 0x0001e20000000800 */
[----:B--2---:R-:W-:Y:S01]  /*0d20*/  MOV R4, UR4 ;  /* 0x0000000400047c02 */ /* 0x004fe20008000f00 */
[----:B0-----:R-:W-:-:S07]  /*0d30*/  IMAD.U32 R5, RZ, RZ, UR5 ;  /* 0x00000005ff057e24 */ /* 0x001fce000f8e00ff */
[----:B------:R-:W-:-:S07]  /*0d40*/  LEPC R20, `(.L_x_16) ;  /* 0x000000001014794e */ /* 0x000fce0000000000 */
[----:B-1----:R-:W-:Y:S05]  /*0d50*/  CALL.ABS.NOINC R16 ;  /* 0x0000000010007343 */ /* 0x002fea0003c00000 */
.L_x_16:
[----:B------:R-:W-:Y:S05]  /*0d60*/  BRA `(.L_x_13) ;  /* 0x0000000000307947 */ /* 0x000fea0003800000 */
.L_x_15:
[----:B------:R-:W-:Y:S01]  /*0d70*/  MOV R8, 0x0 ;  /* 0x0000000000087802 */ /* 0x000fe20000000f00 */
[----:B------:R-:W-:Y:S01]  /*0d80*/  IMAD.MOV.U32 R10, RZ, RZ, R24 ;  /* 0x000000ffff0a7224 */ /* 0x000fe200078e0018 */
[----:B------:R-:W-:Y:S01]  /*0d90*/  MOV R11, R26 ;  /* 0x0000001a000b7202 */ /* 0x000fe20000000f00 */
[----:B------:R-:W0:Y:S01]  /*0da0*/  LDCU.64 UR4, c[0x4][0x28] ;  /* 0x01000500ff0477ac */ /* 0x000e220008000a00 */
[----:B------:R-:W-:Y:S01]  /*0db0*/  MOV R6, R23 ;  /* 0x0000001700067202 */ /* 0x000fe20000000f00 */
[----:B------:R-:W-:Y:S01]  /*0dc0*/  IMAD.MOV.U32 R7, RZ, RZ, R22 ;  /* 0x000000ffff077224 */ /* 0x000fe200078e0016 */
[----:B------:R-:W1:Y:S01]  /*0dd0*/  LDC.64 R8, c[0x4][R8] ;  /* 0x0100000008087b82 */ /* 0x000e620000000a00 */
[----:B------:R2:W-:Y:S01]  /*0de0*/  STL.64 [R1], R10 ;  /* 0x0000000a01007387 */ /* 0x0005e20000100a00 */
[----:B0-----:R-:W-:Y:S02]  /*0df0*/  IMAD.U32 R4, RZ, RZ, UR4 ;  /* 0x00000004ff047e24 */ /* 0x001fe4000f8e00ff */
[----:B--2---:R-:W-:-:S07]  /*0e00*/  IMAD.U32 R5, RZ, RZ, UR5 ;  /* 0x00000005ff057e24 */ /* 0x004fce000f8e00ff */
[----:B------:R-:W-:-:S07]  /*0e10*/  LEPC R20, `(.L_x_13) ;  /* 0x000000001014794e */ /* 0x000fce0000000000 */
[----:B-1----:R-:W-:Y:S05]  /*0e20*/  CALL.ABS.NOINC R8 ;  /* 0x0000000008007343 */ /* 0x002fea0003c00000 */
.L_x_13:
[----:B------:R-:W-:Y:S05]  /*0e30*/  BSYNC.RECONVERGENT B6 ;  /* 0x0000000000067941 */ /* 0x000fea0003800200 */
.L_x_12:
[----:B------:R-:W2:Y:S01]  /*0e40*/  LDG.E R18, desc[UR36][R32.64+0x4] ;  /* 0x0000042420127981 */ /* 0x000ea2000c1e1900 */
[----:B------:R-:W-:Y:S01]  /*0e50*/  VIADD R19, R27, 0x1 ;  /* 0x000000011b137836 */ /* 0x000fe20000000000 */
[----:B------:R-:W-:Y:S01]  /*0e60*/  MOV R17, R25 ;  /* 0x0000001900117202 */ /* 0x000fe20000000f00 */
[----:B------:R-:W-:Y:S01]  /*0e70*/  IMAD.MOV.U32 R16, RZ, RZ, R24 ;  /* 0x000000ffff107224 */ /* 0x000fe200078e0018 */
[----:B------:R-:W-:Y:S01]  /*0e80*/  MOV R26, 0x0 ;  /* 0x00000000001a7802 */ /* 0x000fe20000000f00 */
[----:B------:R-:W0:Y:S01]  /*0e90*/  LDCU.64 UR4, c[0x4][0x10] ;  /* 0x01000200ff0477ac */ /* 0x000e220008000a00 */
[----:B------:R-:W-:Y:S01]  /*0ea0*/  IMAD.MOV.U32 R6, RZ, RZ, R23 ;  /* 0x000000ffff067224 */ /* 0x000fe200078e0017 */
[----:B------:R-:W-:Y:S01]  /*0eb0*/  MOV R7, R22 ;  /* 0x0000001600077202 */ /* 0x000fe20000000f00 */
[----:B------:R1:W3:Y:S01]  /*0ec0*/  LDC.64 R8, c[0x4][R26] ;  /* 0x010000001a087b82 */ /* 0x0002e20000000a00 */
[----:B0-----:R-:W-:Y:S02]  /*0ed0*/  IMAD.U32 R4, RZ, RZ, UR4 ;  /* 0x00000004ff047e24 */ /* 0x001fe4000f8e00ff */
[----:B------:R-:W-:Y:S01]  /*0ee0*/  IMAD.U32 R5, RZ, RZ, UR5 ;  /* 0x00000005ff057e24 */ /* 0x000fe2000f8e00ff */
[----:B--23--:R1:W-:Y:S06]  /*0ef0*/  STL.128 [R1], R16 ;  /* 0x0000001001007387 */ /* 0x00c3ec0000100c00 */
[----:B------:R-:W-:-:S07]  /*0f00*/  LEPC R20, `(.L_x_17) ;  /* 0x000000001014794e */ /* 0x000fce0000000000 */
[----:B-1----:R-:W-:Y:S05]  /*0f10*/  CALL.ABS.NOINC R8 ;  /* 0x0000000008007343 */ /* 0x002fea0003c00000 */
.L_x_17:
        /* <DEDUP_REMOVED lines=11> */
[----:B------:R-:W-:Y:S01]  /*0fd0*/  MOV R11, R18 ;  /* 0x00000012000b7202 */ /* 0x000fe20000000f00 */
[----:B------:R0:W1:Y:S01]  /*0fe0*/  LDC.64 R8, c[0x4][R26] ;  /* 0x010000001a087b82 */ /* 0x0000620000000a00 */
[----:B------:R-:W3:Y:S01]  /*0ff0*/  LDCU.64 UR4, c[0x4][0x18] ;  /* 0x01000300ff0477ac */ /* 0x000ee20008000a00 */
[----:B------:R-:W-:Y:S01]  /*1000*/  MOV R6, R23 ;  /* 0x0000001700067202 */ /* 0x000fe20000000f00 */
[----:B------:R-:W-:Y:S01]  /*1010*/  IMAD.MOV.U32 R7, RZ, RZ, R22 ;  /* 0x000000ffff077224 */ /* 0x000fe200078e0016 */
[----:B------:R0:W-:Y:S01]  /*1020*/  STL.64 [R1], R10 ;  /* 0x0000000a01007387 */ /* 0x0001e20000100a00 */
[----:B---3--:R-:W-:Y:S02]  /*1030*/  IMAD.U32 R4, RZ, RZ, UR4 ;  /* 0x00000004ff047e24 */ /* 0x008fe4000f8e00ff */
[----:B------:R-:W-:-:S02]  /*1040*/  IMAD.U32 R5, RZ, RZ, UR5 ;  /* 0x00000005ff057e24 */ /* 0x000fc4000f8e00ff */
[----:B--2---:R-:W-:-:S05]  /*1050*/  VIADD R0, R0, 0x1 ;  /* 0x0000000100007836 */ /* 0x004fca0000000000 */
[----:B-1----:R0:W-:Y:S02]  /*1060*/  STL [R1+0x8], R0 ;  /* 0x0000080001007387 */ /* 0x0021e40000100800 */
[----:B------:R-:W-:-:S07]  /*1070*/  LEPC R20, `(.L_x_20) ;  /* 0x000000001014794e */ /* 0x000fce0000000000 */
[----:B0-----:R-:W-:Y:S05]  /*1080*/  CALL.ABS.NOINC R8 ;  /* 0x0000000008007343 */ /* 0x001fea0003c00000 */
.L_x_20:
        /* <DEDUP_REMOVED lines=17> */
[----:B------:R-:W-:Y:S01]  /*11a0*/  MOV R11, R18 ;  /* 0x00000012000b7202 */ /* 0x000fe20000000f00 */
[----:B------:R-:W-:Y:S01]  /*11b0*/  IMAD.MOV.U32 R10, RZ, RZ, R24 ;  /* 0x000000ffff0a7224 */ /* 0x000fe200078e0018 */
[----:B------:R0:W1:Y:S01]  /*11c0*/  LDC.64 R8, c[0x4][R26] ;  /* 0x010000001a087b82 */ /* 0x0000620000000a00 */
[----:B------:R-:W2:Y:S01]  /*11d0*/  LDCU.64 UR4, c[0x4][0x28] ;  /* 0x01000500ff0477ac */ /* 0x000ea20008000a00 */
[----:B------:R-:W-:Y:S02]  /*11e0*/  IMAD.MOV.U32 R6, RZ, RZ, R23 ;  /* 0x000000ffff067224 */ /* 0x000fe400078e0017 */
[----:B------:R0:W-:Y:S01]  /*11f0*/  STL.64 [R1], R10 ;  /* 0x0000000a01007387 */ /* 0x0001e20000100a00 */
[----:B------:R-:W-:Y:S02]  /*1200*/  IMAD.MOV.U32 R7, RZ, RZ, R22 ;  /* 0x000000ffff077224 */ /* 0x000fe400078e0016 */
[----:B--2---:R-:W-:Y:S01]  /*1210*/  IMAD.U32 R4, RZ, RZ, UR4 ;  /* 0x00000004ff047e24 */ /* 0x004fe2000f8e00ff */
[----:B0-----:R-:W-:-:S07]  /*1220*/  MOV R5, UR5 ;  /* 0x0000000500057c02 */ /* 0x001fce0008000f00 */
[----:B------:R-:W-:-:S07]  /*1230*/  LEPC R20, `(.L_x_22) ;  /* 0x000000001014794e */ /* 0x000fce0000000000 */
[----:B-1----:R-:W-:Y:S05]  /*1240*/  CALL.ABS.NOINC R8 ;  /* 0x0000000008007343 */ /* 0x002fea0003c00000 */
.L_x_22:
[----:B------:R-:W-:Y:S05]  /*1250*/  BRA `(.L_x_19) ;  /* 0x0000000000447947 */ /* 0x000fea0003800000 */
.L_x_21:
[----:B------:R-:W-:Y:S01]  /*1260*/  IADD3 R6, PT, PT, R6, 0x10, RZ ;  /* 0x0000001006067810 */ /* 0x000fe20007ffe0ff */
[----:B------:R-:W-:Y:S01]  /*1270*/  IMAD.MOV.U32 R11, RZ, RZ, R18 ;  /* 0x000000ffff0b7224 */ /* 0x000fe200078e0012 */
[----:B------:R-:W-:Y:S01]  /*1280*/  MOV R8, 0x0 ;  /* 0x0000000000087802 */ /* 0x000fe20000000f00 */
[----:B------:R-:W-:Y:S01]  /*1290*/  IMAD.MOV.U32 R10, RZ, RZ, R24 ;  /* 0x000000ffff0a7224 */ /* 0x000fe200078e0018 */
[----:B------:R-:W-:Y:S01]  /*12a0*/  LEA R3, R7, R6, 0x18 ;  /* 0x0000000607037211 */ /* 0x000fe200078ec0ff */
[----:B------:R0:W-:Y:S01]  /*12b0*/  STL [R1+0x8], R0 ;  /* 0x0000080001007387 */ /* 0x0001e20000100800 */
[----:B------:R-:W1:Y:S01]  /*12c0*/  LDCU.64 UR4, c[0x4][0x20] ;  /* 0x01000400ff0477ac */ /* 0x000e620008000a00 */
[----:B------:R-:W-:Y:S01]  /*12d0*/  MOV R6, R23 ;  /* 0x0000001700067202 */ /* 0x000fe20000000f00 */
[----:B------:R-:W2:Y:S01]  /*12e0*/  LDC.64 R8, c[0x4][R8] ;  /* 0x0100000008087b82 */ /* 0x000ea20000000a00 */
[----:B------:R-:W-:Y:S01]  /*12f0*/  LEA R3, R0, R3, 0x2 ;  /* 0x0000000300037211 */ /* 0x000fe200078e10ff */
[----:B------:R0:W-:Y:S01]  /*1300*/  STL.64 [R1], R10 ;  /* 0x0000000a01007387 */ /* 0x0001e20000100a00 */
[----:B------:R-:W-:-:S03]  /*1310*/  IMAD.MOV.U32 R7, RZ, RZ, R22 ;  /* 0x000000ffff077224 */ /* 0x000fc600078e0016 */
[----:B------:R0:W-:Y:S01]  /*1320*/  STS [R3], R18 ;  /* 0x0000001203007388 */ /* 0x0001e20000000800 */
[----:B-1----:R-:W-:Y:S02]  /*1330*/  IMAD.U32 R4, RZ, RZ, UR4 ;  /* 0x00000004ff047e24 */ /* 0x002fe4000f8e00ff */
[----:B0-----:R-:W-:-:S07]  /*1340*/  IMAD.U32 R5, RZ, RZ, UR5 ;  /* 0x00000005ff057e24 */ /* 0x001fce000f8e00ff */
[----:B------:R-:W-:-:S07]  /*1350*/  LEPC R20, `(.L_x_19) ;  /* 0x000000001014794e */ /* 0x000fce0000000000 */
[----:B--2---:R-:W-:Y:S05]  /*1360*/  CALL.ABS.NOINC R8 ;  /* 0x0000000008007343 */ /* 0x004fea0003c00000 */
.L_x_19:
[----:B------:R-:W-:Y:S05]  /*1370*/  BSYNC.RECONVERGENT B6 ;  /* 0x0000000000067941 */ /* 0x000fea0003800200 */
.L_x_18:
[----:B------:R-:W2:Y:S01]  /*1380*/  LDG.E R18, desc[UR36][R32.64+0x8] ;  /* 0x0000082420127981 */ /* 0x000ea2000c1e1900 */
[----:B------:R-:W-:Y:S01]  /*1390*/  VIADD R19, R27, 0x2 ;  /* 0x000000021b137836 */ /* 0x000fe20000000000 */
[----:B------:R-:W-:Y:S01]  /*13a0*/  MOV R16, R24 ;  /* 0x0000001800107202 */ /* 0x000fe20000000f00 */
[----:B------:R-:W-:Y:S01]  /*13b0*/  IMAD.MOV.U32 R17, RZ, RZ, R25 ;  /* 0x000000ffff117224 */ /* 0x000fe200078e0019 */
[----:B------:R-:W-:Y:S01]  /*13c0*/  MOV R26, 0x0 ;  /* 0x00000000001a7802 */ /* 0x000fe20000000f00 */
[----:B------:R-:W0:Y:S01]  /*13d0*/  LDCU.64 UR4, c[0x4][0x10] ;  /* 0x01000200ff0477ac */ /* 0x000e220008000a00 */
[----:B------:R-:W-:Y:S02]  /*13e0*/  IMAD.MOV.U32 R6, RZ, RZ, R23 ;  /* 0x000000ffff067224 */ /* 0x000fe400078e0017 */
[----:B------:R1:W3:Y:S01]  /*13f0*/  LDC.64 R8, c[0x4][R26] ;  /* 0x010000001a087b82 */ /* 0x0002e20000000a00 */
[----:B------:R-:W-:Y:S02]  /*1400*/  IMAD.MOV.U32 R7, RZ, RZ, R22 ;  /* 0x000000ffff077224 */ /* 0x000fe400078e0016 */
[----:B0-----:R-:W-:Y:S01]  /*1410*/  IMAD.U32 R4, RZ, RZ, UR4 ;  /* 0x00000004ff047e24 */ /* 0x001fe2000f8e00ff */
[----:B------:R-:W-:Y:S01]  /*1420*/  MOV R5, UR5 ;  /* 0x0000000500057c02 */ /* 0x000fe20008000f00 */
[----:B--23--:R1:W-:Y:S06]  /*1430*/  STL.128 [R1], R16 ;  /* 0x0000001001007387 */ /* 0x00c3ec0000100c00 */
[----:B------:R-:W-:-:S07]  /*1440*/  LEPC R20, `(.L_x_23) ;  /* 0x000000001014794e */ /* 0x000fce0000000000 */
[----:B-1----:R-:W-:Y:S05]  /*1450*/  CALL.ABS.NOINC R8 ;  /* 0x0000000008007343 */ /* 0x002fea0003c00000 */
.L_x_23:
        /* <DEDUP_REMOVED lines=23> */
.L_x_26:
        /* <DEDUP_REMOVED lines=14> */
[----:B-1----:R-:W-:-:S04]  /*16b0*/  IADD3 R0, PT, PT, R0, R5, RZ ;  /* 0x0000000500007210 */ /* 0x002fc80007ffe0ff */
[----:B0-----:R-:W-:-:S13]  /*16c0*/  ISETP.GE.AND P0, PT, R0, UR4, PT ;  /* 0x0000000400007c0c */ /* 0x001fda000bf06270 */
[----:B------:R-:W-:Y:S05]  /*16d0*/  @!P0 BRA `(.L_x_27) ;  /* 0x0000000000308947 */ /* 0x000fea0003800000 */
[----:B------:R-:W-:Y:S01]  /*16e0*/  IMAD.MOV.U32 R11, RZ, RZ, R18 ;  /* 0x000000ffff0b7224 */ /* 0x000fe200078e0012 */
[----:B------:R0:W1:Y:S01]  /*16f0*/  LDC.64 R8, c[0x4][R26] ;  /* 0x010000001a087b82 */ /* 0x0000620000000a00 */
[----:B------:R-:W-:Y:S01]  /*1700*/  IMAD.MOV.U32 R10, RZ, RZ, R24 ;  /* 0x000000ffff0a7224 */ /* 0x000fe200078e0018 */
[----:B------:R-:W2:Y:S01]  /*1710*/  LDCU.64 UR4, c[0x4][0x28] ;  /* 0x01000500ff0477ac */ /* 0x000ea20008000a00 */
[----:B------:R-:W-:Y:S01]  /*1720*/  IMAD.MOV.U32 R6, RZ, RZ, R23 ;  /* 0x000000ffff067224 */ /* 0x000fe200078e0017 */
[----:B------:R-:W-:Y:S02]  /*1730*/  MOV R7, R22 ;  /* 0x0000001600077202 */ /* 0x000fe40000000f00 */
[----:B------:R0:W-:Y:S01]  /*1740*/  STL.64 [R1], R10 ;  /* 0x0000000a01007387 */ /* 0x0001e20000100a00 */
[----:B--2---:R-:W-:Y:S01]  /*1750*/  MOV R4, UR4 ;  /* 0x0000000400047c02 */ /* 0x004fe20008000f00 */
[----:B0-----:R-:W-:-:S07]  /*1760*/  IMAD.U32 R5, RZ, RZ, UR5 ;  /* 0x00000005ff057e24 */ /* 0x001fce000f8e00ff */
[----:B------:R-:W-:-:S07]  /*1770*/  LEPC R20, `(.L_x_28) ;  /* 0x000000001014794e */ /* 0x000fce0000000000 */
[----:B-1----:R-:W-:Y:S05]  /*1780*/  CALL.ABS.NOINC R8 ;  /* 0x0000000008007343 */ /* 0x002fea0003c00000 */
.L_x_28:
[----:B------:R-:W-:Y:S05]  /*1790*/  BRA `(.L_x_25) ;  /* 0x0000000000447947 */ /* 0x000fea0003800000 */
.L_x_27:
[----:B------:R-:W-:Y:S01]  /*17a0*/  VIADD R6, R6, 0x10 ;  /* 0x0000001006067836 */ /* 0x000fe20000000000 */
[----:B------:R-:W-:Y:S01]  /*17b0*/  MOV R8, 0x0 ;  /* 0x0000000000087802 */ /* 0x000fe20000000f00 */
[----:B------:R-:W-:Y:S01]  /*17c0*/  IMAD.MOV.U32 R11, RZ, RZ, R18 ;  /* 0x000000ffff0b7224 */ /* 0x000fe200078e0012 */
[----:B------:R-:W-:Y:S01]  /*17d0*/  MOV R10, R24 ;  /* 0x00000018000a7202 */ /* 0x000fe20000000f00 */
[----:B------:R0:W-:Y:S01]  /*17e0*/  STL [R1+0x8], R0 ;  /* 0x0000080001007387 */ /* 0x0001e20000100800 */
[----:B------:R-:W-:Y:S01]  /*17f0*/  LEA R3, R7, R6, 0x18 ;  /* 0x0000000607037211 */ /* 0x000fe200078ec0ff */
[----:B------:R-:W1:Y:S01]  /*1800*/  LDCU.64 UR4, c[0x4][0x20] ;  /* 0x01000400ff0477ac */ /* 0x000e620008000a00 */
[----:B------:R-:W2:Y:S01]  /*1810*/  LDC.64 R8, c[0x4][R8] ;  /* 0x0100000008087b82 */ /* 0x000ea20000000a00 */
[----:B------:R0:W-:Y:S01]  /*1820*/  STL.64 [R1], R10 ;  /* 0x0000000a01007387 */ /* 0x0001e20000100a00 */
[----:B------:R-:W-:Y:S02]  /*1830*/  IMAD.MOV.U32 R6, RZ, RZ, R23 ;  /* 0x000000ffff067224 */ /* 0x000fe400078e0017 */
[----:B------:R-:W-:-:S02]  /*1840*/  IMAD R3, R0, 0x4, R3 ;  /* 0x0000000400037824 */ /* 0x000fc400078e0203 */
[----:B------:R-:W-:-:S03]  /*1850*/  IMAD.MOV.U32 R7, RZ, RZ, R22 ;  /* 0x000000ffff077224 */ /* 0x000fc600078e0016 */
[----:B------:R0:W-:Y:S01]  /*1860*/  STS [R3], R18 ;  /* 0x0000001203007388 */ /* 0x0001e20000000800 */
[----:B-1----:R-:W-:Y:S01]  /*1870*/  IMAD.U32 R4, RZ, RZ, UR4 ;  /* 0x00000004ff047e24 */ /* 0x002fe2000f8e00ff */
[----:B------:R-:W-:-:S07]  /*1880*/  MOV R5, UR5 ;  /* 0x0000000500057c02 */ /* 0x000fce0008000f00 */
[----:B------:R-:W-:-:S07]  /*1890*/  LEPC R20, `(.L_x_25) ;  /* 0x000000001014794e */ /* 0x000fce0000000000 */
[----:B0-2---:R-:W-:Y:S05]  /*18a0*/  CALL.ABS.NOINC R8 ;  /* 0x0000000008007343 */ /* 0x005fea0003c00000 */
.L_x_25:
[----:B------:R-:W-:Y:S05]  /*18b0*/  BSYNC.RECONVERGENT B6 ;  /* 0x0000000000067941 */ /* 0x000fea0003800200 */
.L_x_24:
[----:B------:R-:W2:Y:S01]  /*18c0*/  LDG.E R18, desc[UR36][R32.64+0xc] ;  /* 0x00000c2420127981 */ /* 0x000ea2000c1e1900 */
[----:B------:R-:W-:Y:S01]  /*18d0*/  IADD3 R19, PT, PT, R27, 0x3, RZ ;  /* 0x000000031b137810 */ /* 0x000fe20007ffe0ff */
[----:B------:R-:W-:Y:S01]  /*18e0*/  IMAD.MOV.U32 R16, RZ, RZ, R24 ;  /* 0x000000ffff107224 */ /* 0x000fe200078e0018 */
[----:B------:R-:W-:Y:S01]  /*18f0*/  MOV R26, 0x0 ;  /* 0x00000000001a7802 */ /* 0x000fe20000000f00 */
[----:B------:R-:W-:Y:S01]  /*1900*/  IMAD.MOV.U32 R17, RZ, RZ, R25 ;  /* 0x000000ffff117224 */ /* 0x000fe200078e0019 */
[----:B------:R-:W0:Y:S01]  /*1910*/  LDCU.64 UR4, c[0x4][0x10] ;  /* 0x01000200ff0477ac */ /* 0x000e220008000a00 */
[----:B------:R-:W-:Y:S01]  /*1920*/  IMAD.MOV.U32 R6, RZ, RZ, R23 ;  /* 0x000000ffff067224 */ /* 0x000fe200078e0017 */
[----:B------:R1:W3:Y:S01]  /*1930*/  LDC.64 R8, c[0x4][R26] ;  /* 0x010000001a087b82 */ /* 0x0002e20000000a00 */
[----:B------:R-:W-:Y:S02]  /*1940*/  MOV R7, R22 ;  /* 0x0000001600077202 */ /* 0x000fe40000000f00 */
[----:B0-----:R-:W-:Y:S01]  /*1950*/  MOV R4, UR4 ;  /* 0x0000000400047c02 */ /* 0x001fe20008000f00 */
[----:B------:R-:W-:Y:S01]  /*1960*/  IMAD.U32 R5, RZ, RZ, UR5 ;  /* 0x00000005ff057e24 */ /* 0x000fe2000f8e00ff */
[----:B--23--:R1:W-:Y:S06]  /*1970*/  STL.128 [R1], R16 ;  /* 0x0000001001007387 */ /* 0x00c3ec0000100c00 */
[----:B------:R-:W-:-:S07]  /*1980*/  LEPC R20, `(.L_x_29) ;  /* 0x000000001014794e */ /* 0x000fce0000000000 */
[----:B-1----:R-:W-:Y:S05]  /*1990*/  CALL.ABS.NOINC R8 ;  /* 0x0000000008007343 */ /* 0x002fea0003c00000 */
.L_x_29:
        /* <DEDUP_REMOVED lines=14> */
[----:B------:R-:W-:Y:S01]  /*1a80*/  IMAD.MOV.U32 R6, RZ, RZ, R23 ;  /* 0x000000ffff067224 */ /* 0x000fe200078e0017 */
[----:B------:R-:W-:Y:S01]  /*1a90*/  MOV R7, R22 ;  /* 0x0000001600077202 */ /* 0x000fe20000000f00 */
[----:B------:R0:W-:Y:S01]  /*1aa0*/  STL.64 [R1], R10 ;  /* 0x0000000a01007387 */ /* 0x0001e20000100a00 */
[----:B---3--:R-:W-:Y:S01]  /*1ab0*/  MOV R4, UR4 ;  /* 0x0000000400047c02 */ /* 0x008fe20008000f00 */
[----:B------:R-:W-:Y:S02]  /*1ac0*/  IMAD.U32 R5, RZ, RZ, UR5 ;  /* 0x00000005ff057e24 */ /* 0x000fe4000f8e00ff */
[----:B--2---:R-:W-:-:S05]  /*1ad0*/  VIADD R0, R0, 0x1 ;  /* 0x0000000100007836 */ /* 0x004fca0000000000 */
[----:B-1----:R0:W-:Y:S02]  /*1ae0*/  STL [R1+0x8], R0 ;  /* 0x0000080001007387 */ /* 0x0021e40000100800 */
[----:B------:R-:W-:-:S07]  /*1af0*/  LEPC R20, `(.L_x_32) ;  /* 0x000000001014794e */ /* 0x000fce0000000000 */
[----:B0-----:R-:W-:Y:S05]  /*1b00*/  CALL.ABS.NOINC R8 ;  /* 0x0000000008007343 */ /* 0x001fea0003c00000 */
.L_x_32:
        /* <DEDUP_REMOVED lines=18> */
[----:B------:R-:W-:Y:S01]  /*1c30*/  MOV R10, R24 ;  /* 0x00000018000a7202 */ /* 0x000fe20000000f00 */
[----:B------:R0:W1:Y:S01]  /*1c40*/  LDC.64 R8, c[0x4][R26] ;  /* 0x010000001a087b82 */ /* 0x0000620000000a00 */
[----:B------:R-:W2:Y:S01]  /*1c50*/  LDCU.64 UR4, c[0x4][0x28] ;  /* 0x01000500ff0477ac */ /* 0x000ea20008000a00 */
[----:B------:R-:W-:Y:S01]  /*1c60*/  MOV R6, R23 ;  /* 0x0000001700067202 */ /* 0x000fe20000000f00 */
[----:B------:R-:W-:Y:S01]  /*1c70*/  IMAD.MOV.U32 R7, RZ, RZ, R22 ;  /* 0x000000ffff077224 */ /* 0x000fe200078e0016 */
[----:B------:R0:W-:Y:S01]  /*1c80*/  STL.64 [R1], R10 ;  /* 0x0000000a01007387 */ /* 0x0001e20000100a00 */
[----:B--2---:R-:W-:Y:S02]  /*1c90*/  IMAD.U32 R4, RZ, RZ, UR4 ;  /* 0x00000004ff047e24 */ /* 0x004fe4000f8e00ff */
[----:B0-----:R-:W-:-:S07]  /*1ca0*/  IMAD.U32 R5, RZ, RZ, UR5 ;  /* 0x00000005ff057e24 */ /* 0x001fce000f8e00ff */
[----:B------:R-:W-:-:S07]  /*1cb0*/  LEPC R20, `(.L_x_34) ;  /* 0x000000001014794e */ /* 0x000fce0000000000 */
[----:B-1----:R-:W-:Y:S05]  /*1cc0*/  CALL.ABS.NOINC R8 ;  /* 0x0000000008007343 */ /* 0x002fea0003c00000 */
.L_x_34:
[----:B------:R-:W-:Y:S05]  /*1cd0*/  BRA `(.L_x_31) ;  /* 0x0000000000447947 */ /* 0x000fea0003800000 */
.L_x_33:
        /* <DEDUP_REMOVED lines=9> */
[----:B------:R-:W-:Y:S01]  /*1d70*/  IMAD.MOV.U32 R6, RZ, RZ, R23 ;  /* 0x000000ffff067224 */ /* 0x000fe200078e0017 */
[----:B------:R-:W-:Y:S01]  /*1d80*/  MOV R7, R22 ;  /* 0x0000001600077202 */ /* 0x000fe20000000f00 */
[----:B------:R-:W-:-:S05]  /*1d90*/  IMAD R3, R0, 0x4, R3 ;  /* 0x0000000400037824 */ /* 0x000fca00078e0203 */
[----:B------:R0:W-:Y:S01]  /*1da0*/  STS [R3], R18 ;  /* 0x0000001203007388 */ /* 0x0001e20000000800 */
[----:B-1----:R-:W-:Y:S01]  /*1db0*/  MOV R4, UR4 ;  /* 0x0000000400047c02 */ /* 0x002fe20008000f00 */
[----:B------:R-:W-:-:S07]  /*1dc0*/  IMAD.U32 R5, RZ, RZ, UR5 ;  /* 0x00000005ff057e24 */ /* 0x000fce000f8e00ff */
[----:B------:R-:W-:-:S07]  /*1dd0*/  LEPC R20, `(.L_x_31) ;  /* 0x000000001014794e */ /* 0x000fce0000000000 */
[----:B0-2---:R-:W-:Y:S05]  /*1de0*/  CALL.ABS.NOINC R8 ;  /* 0x0000000008007343 */ /* 0x005fea0003c00000 */
.L_x_31:
[----:B------:R-:W-:Y:S05]  /*1df0*/  BSYNC.RECONVERGENT B6 ;  /* 0x0000000000067941 */ /* 0x000fea0003800200 */
.L_x_30:
[----:B------:R-:W-:-:S05]  /*1e00*/  VIADD R27, R27, 0x4 ;  /* 0x000000041b1b7836 */ /* 0x000fca0000000000 */
[----:B------:R-:W-:-:S13]  /*1e10*/  ISETP.NE.AND P0, PT, R27, R28, PT ;  /* 0x0000001c1b00720c */ /* 0x000fda0003f05270 */
[----:B------:R-:W-:Y:S05]  /*1e20*/  @P0 BRA `(.L_x_35) ;  /* 0xffffffe800b40947 */ /* 0x000fea000383ffff */
.L_x_0:
[----:B------:R-:W0:Y:S01]  /*1e30*/  S2R R0, SR_TID.X ;  /* 0x0000000000007919 */ /* 0x000e220000002100 */
[----:B------:R-:W-:Y:S05]  /*1e40*/  WARPSYNC.ALL ;  /* 0x0000000000007948 */ /* 0x000fea0003800000 */
[----:B------:R-:W-:Y:S01]  /*1e50*/  BAR.SYNC.DEFER_BLOCKING 0x0 ;  /* 0x0000000000007b1d */ /* 0x000fe20000010000 */
[----:B0-----:R-:W-:-:S13]  /*1e60*/  ISETP.NE.AND P0, PT, R0, RZ, PT ;  /* 0x000000ff0000720c */ /* 0x001fda0003f05270 */
[----:B------:R-:W-:Y:S05]  /*1e70*/  @P0 EXIT ;  /* 0x000000000000094d */ /* 0x000fea0003800000 */
[----:B------:R-:W0:Y:S01]  /*1e80*/  S2UR UR5, SR_CgaCtaId ;  /* 0x00000000000579c3 */ /* 0x000e220000008800 */
[----:B------:R-:W-:-:S07]  /*1e90*/  UMOV UR4, 0x400 ;  /* 0x0000040000047882 */ /* 0x000fce0000000000 */
[----:B------:R-:W1:Y:S01]  /*1ea0*/  LDC.64 R4, c[0x0][0x3a0] ;  /* 0x0000e800ff047b82 */ /* 0x000e620000000a00 */
[----:B0-----:R-:W-:-:S09]  /*1eb0*/  ULEA UR6, UR5, UR4, 0x18 ;  /* 0x0000000405067291 */ /* 0x001fd2000f8ec0ff */
[----:B------:R-:W0:Y:S02]  /*1ec0*/  LDS R3, [UR6] ;  /* 0x00000006ff037984 */ /* 0x000e240008000800 */
[----:B0-----:R-:W-:Y:S02]  /*1ed0*/  ISETP.GE.AND P0, PT, R3, 0x1, PT ;  /* 0x000000010300780c */ /* 0x001fe40003f06270 */
[----:B-1----:R0:W5:Y:S11]  /*1ee0*/  ATOMG.E.EXCH.STRONG.GPU PT, R17, desc[UR36][R4.64], R3 ;  /* 0x80000003041179a8 */ /* 0x002176000c1ef124 */
[----:B------:R-:W-:Y:S05]  /*1ef0*/  @!P0 EXIT ;  /* 0x000000000000894d */ /* 0x000fea0003800000 */
[----:B------:R-:W-:Y:S01]  /*1f00*/  UIADD3 UR4, UPT, UPT, UR4, 0x10, URZ ;  /* 0x0000001004047890 */ /* 0x000fe2000fffe0ff */
[----:B------:R-:W-:Y:S01]  /*1f10*/  IMAD.MOV.U32 R16, RZ, RZ, RZ ;  /* 0x000000ffff107224 */ /* 0x000fe200078e00ff */
[----:B------:R-:W1:Y:S02]  /*1f20*/  LDCU UR39, c[0x0][0x3ac] ;  /* 0x00007580ff2777ac */ /* 0x000e640008000800 */
[----:B------:R-:W-:-:S12]  /*1f30*/  ULEA UR38, UR5, UR4, 0x18 ;  /* 0x0000000405267291 */ /* 0x000fd8000f8ec0ff */
.L_x_40:
[----:B-----5:R-:W-:Y:S01]  /*1f40*/  IADD3 R0, PT, PT, R17, R16, RZ ;  /* 0x0000001011007210 */ /* 0x020fe20007ffe0ff */
[----:B------:R-:W-:Y:S03]  /*1f50*/  BSSY.RECONVERGENT B6, `(.L_x_36) ;  /* 0x0000021000067945 */ /* 0x000fe60003800200 */
[----:B-1----:R-:W-:-:S13]  /*1f60*/  ISETP.GE.AND P0, PT, R0, UR39, PT ;  /* 0x0000002700007c0c */ /* 0x002fda000bf06270 */
[----:B------:R-:W-:Y:S05]  /*1f70*/  @P0 BRA `(.L_x_37) ;  /* 0x0000000000440947 */ /* 0x000fea0003800000 */
[----:B0-----:R-:W-:Y:S01]  /*1f80*/  LEA R3, R16, UR38, 0x2 ;  /* 0x0000002610037c11 */ /* 0x001fe2000f8e10ff */
[----:B------:R-:W0:Y:S01]  /*1f90*/  LDC.64 R8, c[0x0][0x398] ;  /* 0x0000e600ff087b82 */ /* 0x000e220000000a00 */
[----:B------:R-:W-:Y:S01]  /*1fa0*/  MOV R0, 0x0 ;  /* 0x0000000000007802 */ /* 0x000fe20000000f00 */
[----:B------:R-:W-:Y:S01]  /*1fb0*/  STL [R1+0x8], R16 ;  /* 0x0000081001007387 */ /* 0x000fe20000100800 */
[----:B------:R-:W1:Y:S01]  /*1fc0*/  LDCU.64 UR4, c[0x4][0x30] ;  /* 0x01000600ff0477ac */ /* 0x000e620008000a00 */
[----:B------:R-:W-:Y:S01]  /*1fd0*/  MOV R6, R23 ;  /* 0x0000001700067202 */ /* 0x000fe20000000f00 */
[----:B------:R-:W-:Y:S01]  /*1fe0*/  IMAD.MOV.U32 R7, RZ, RZ, R22 ;  /* 0x000000ffff077224 */ /* 0x000fe200078e0016 */
[----:B------:R-:W2:Y:S02]  /*1ff0*/  LDS R3, [R3] ;  /* 0x0000000003037984 */ /* 0x000ea40000000800 */
[----:B------:R3:W4:Y:S01]  /*2000*/  LDC.64 R10, c[0x4][R0] ;  /* 0x01000000000a7b82 */ /* 0x0007220000000a00 */
[----:B-1----:R-:W-:-:S02]  /*2010*/  IMAD.U32 R4, RZ, RZ, UR4 ;  /* 0x00000004ff047e24 */ /* 0x002fc4000f8e00ff */
[----:B------:R-:W-:Y:S02]  /*2020*/  IMAD.U32 R5, RZ, RZ, UR5 ;  /* 0x00000005ff057e24 */ /* 0x000fe4000f8e00ff */
[----:B0-----:R-:W-:Y:S01]  /*2030*/  IMAD.WIDE.U32 R8, R16, 0x4, R8 ;  /* 0x0000000410087825 */ /* 0x001fe200078e0008 */
[----:B--2---:R3:W-:Y:S04]  /*2040*/  STL.64 [R1], R2 ;  /* 0x0000000201007387 */ /* 0x0047e80000100a00 */
[----:B------:R3:W-:Y:S02]  /*2050*/  STG.E desc[UR36][R8.64], R3 ;  /* 0x0000000308007986 */ /* 0x0007e4000c101924 */
[----:B------:R-:W-:-:S07]  /*2060*/  LEPC R20, `(.L_x_38) ;  /* 0x000000001014794e */ /* 0x000fce0000000000 */
[----:B---34-:R-:W-:Y:S05]  /*2070*/  CALL.ABS.NOINC R10 ;  /* 0x000000000a007343 */ /* 0x018fea0003c00000 */
.L_x_38:
[----:B------:R-:W-:Y:S05]  /*2080*/  BRA `(.L_x_39) ;  /* 0x0000000000347947 */ /* 0x000fea0003800000 */
.L_x_37:
[----:B------:R-:W-:Y:S01]  /*2090*/  LEA R0, R16, UR38, 0x2 ;  /* 0x0000002610007c11 */ /* 0x000fe2000f8e10ff */
[----:B------:R-:W-:Y:S01]  /*20a0*/  IMAD.MOV.U32 R10, RZ, RZ, R2 ;  /* 0x000000ffff0a7224 */ /* 0x000fe200078e0002 */
[----:B0-----:R-:W-:Y:S01]  /*20b0*/  MOV R3, 0x0 ;  /* 0x0000000000037802 */ /* 0x001fe20000000f00 */
[----:B------:R-:W0:Y:S01]  /*20c0*/  LDCU.64 UR4, c[0x4][0x38] ;  /* 0x01000700ff0477ac */ /* 0x000e220008000a00 */
[----:B------:R-:W-:Y:S01]  /*20d0*/  IMAD.MOV.U32 R6, RZ, RZ, R23 ;  /* 0x000000ffff067224 */ /* 0x000fe200078e0017 */
[----:B------:R-:W1:Y:S01]  /*20e0*/  LDS R11, [R0] ;  /* 0x00000000000b7984 */ /* 0x000e620000000800 */
[----:B------:R2:W3:Y:S01]  /*20f0*/  LDC.64 R8, c[0x4][R3] ;  /* 0x0100000003087b82 */ /* 0x0004e20000000a00 */
[----:B------:R-:W-:Y:S02]  /*2100*/  MOV R7, R22 ;  /* 0x0000001600077202 */ /* 0x000fe40000000f00 */
[----:B0-----:R-:W-:Y:S01]  /*2110*/  MOV R4, UR4 ;  /* 0x0000000400047c02 */ /* 0x001fe20008000f00 */
[----:B------:R-:W-:Y:S01]  /*2120*/  IMAD.U32 R5, RZ, RZ, UR5 ;  /* 0x00000005ff057e24 */ /* 0x000fe2000f8e00ff */
[----:B-1----:R2:W-:Y:S06]  /*2130*/  STL.64 [R1], R10 ;  /* 0x0000000a01007387 */ /* 0x0025ec0000100a00 */
[----:B------:R-:W-:-:S07]  /*2140*/  LEPC R20, `(.L_x_39) ;  /* 0x000000001014794e */ /* 0x000fce0000000000 */
[----:B--23--:R-:W-:Y:S05]  /*2150*/  CALL.ABS.NOINC R8 ;  /* 0x0000000008007343 */ /* 0x00cfea0003c00000 */
.L_x_39:
[----:B------:R-:W-:Y:S05]  /*2160*/  BSYNC.RECONVERGENT B6 ;  /* 0x0000000000067941 */ /* 0x000fea0003800200 */
.L_x_36:
[----:B------:R-:W0:Y:S01]  /*2170*/  S2UR UR5, SR_CgaCtaId ;  /* 0x00000000000579c3 */ /* 0x000e220000008800 */
[----:B------:R-:W-:Y:S01]  /*2180*/  UMOV UR4, 0x400 ;  /* 0x0000040000047882 */ /* 0x000fe20000000000 */
[----:B------:R-:W-:Y:S01]  /*2190*/  VIADD R16, R16, 0x1 ;  /* 0x0000000110107836 */ /* 0x000fe20000000000 */
[----:B0-----:R-:W-:-:S09]  /*21a0*/  ULEA UR4, UR5, UR4, 0x18 ;  /* 0x0000000405047291 */ /* 0x001fd2000f8ec0ff */
[----:B------:R-:W0:Y:S02]  /*21b0*/  LDS R3, [UR4] ;  /* 0x00000004ff037984 */ /* 0x000e240008000800 */
[----:B0-----:R-:W-:-:S13]  /*21c0*/  ISETP.GE.AND P0, PT, R16, R3, PT ;  /* 0x000000031000720c */ /* 0x001fda0003f06270 */
[----:B------:R-:W-:Y:S05]  /*21d0*/  @!P0 BRA `(.L_x_40) ;  /* 0xfffffffc00588947 */ /* 0x000fea000383ffff */
[----:B------:R-:W-:Y:S05]  /*21e0*/  EXIT ;  /* 0x000000000000794d */ /* 0x000fea0003800000 */
.L_x_41:
[----:B------:R-:W-:-:S00]  /*21f0*/  BRA `(.L_x_41) ;  /* 0xfffffffc00fc7947 */ /* 0x000fc0000383ffff */
[----:B------:R-:W-:-:S00]  /*2200*/  NOP ;  /* 0x0000000000007918 */ /* 0x000fc00000000000 */
[----:B------:R-:W-:-:S00]  /*2210*/  NOP ;  /* 0x0000000000007918 */ /* 0x000fc00000000000 */
[----:B------:R-:W-:-:S00]  /*2220*/  NOP ;  /* 0x0000000000007918 */ /* 0x000fc00000000000 */
[----:B------:R-:W-:-:S00]  /*2230*/  NOP ;  /* 0x0000000000007918 */ /* 0x000fc00000000000 */
[----:B------:R-:W-:-:S00]  /*2240*/  NOP ;  /* 0x0000000000007918 */ /* 0x000fc00000000000 */
[----:B------:R-:W-:-:S00]  /*2250*/  NOP ;  /* 0x0000000000007918 */ /* 0x000fc00000000000 */
[----:B------:R-:W-:-:S00]  /*2260*/  NOP ;  /* 0x0000000000007918 */ /* 0x000fc00000000000 */
[----:B------:R-:W-:-:S00]  /*2270*/  NOP ;  /* 0x0000000000007918 */ /* 0x000fc00000000000 */
.L_x_42:


//--------------------- .nv.global.init           --------------------------
	.section	.nv.global.init,"aw",@progbits
.nv.global.init:
	.type		$str,@object
	.size		$str,($str$1 - $str)
$str:
        /*0000*/ 	.byte	0x54, 0x68, 0x72, 0x65, 0x61, 0x64, 0x20, 0x25, 0x64, 0x20, 0x70, 0x72, 0x6f, 0x63, 0x65, 0x73
        /*0010*/ 	.byte	0x73, 0x69, 0x6e, 0x67, 0x20, 0x76, 0x65, 0x72, 0x74, 0x65, 0x78, 0x20, 0x25, 0x64, 0x0a, 0x00
	.type		$str$1,@object
	.size		$str$1,($str$2 - $str$1)
$str$1:
        /*0020*/ 	.byte	0x54, 0x68, 0x72, 0x65, 0x61, 0x64, 0x20, 0x25, 0x64, 0x20, 0x70, 0x72, 0x6f, 0x63, 0x65, 0x73
        /*0030*/ 	.byte	0x73, 0x69, 0x6e, 0x67, 0x20, 0x65, 0x64, 0x67, 0x65, 0x20, 0x25, 0x64, 0x20, 0x2d, 0x3e, 0x20
        /*0040*/ 	.byte	0x25, 0x64, 0x2c, 0x20, 0x6a, 0x20, 0x3d, 0x20, 0x25, 0x64, 0x0a, 0x00
	.type		$str$2,@object
	.size		$str$2,($str$5 - $str$2)
$str$2:
        /*004c*/ 	.byte	0x54, 0x68, 0x72, 0x65, 0x61, 0x64, 0x20, 0x25, 0x64, 0x20, 0x75, 0x70, 0x64, 0x61, 0x74, 0x69
        /*005c*/ 	.byte	0x6e, 0x67, 0x20, 0x64, 0x69, 0x73, 0x74, 0x61, 0x6e, 0x63, 0x65, 0x20, 0x66, 0x6f, 0x72, 0x20
        /*006c*/ 	.byte	0x76, 0x65, 0x72, 0x74, 0x65, 0x78, 0x20, 0x25, 0x64, 0x3a, 0x20, 0x25, 0x64, 0x0a, 0x00
	.type		$str$5,@object
	.size		$str$5,($str$3 - $str$5)
$str$5:
        /*007b*/ 	.byte	0x42, 0x6c, 0x6f, 0x63, 0x6b, 0x20, 0x25, 0x64, 0x20, 0x61, 0x64, 0x64, 0x65, 0x64, 0x20, 0x76
        /*008b*/ 	.byte	0x65, 0x72, 0x74, 0x65, 0x78, 0x20, 0x25, 0x64, 0x20, 0x74, 0x6f, 0x20, 0x67, 0x6c, 0x6f, 0x62
        /*009b*/ 	.byte	0x61, 0x6c, 0x20, 0x66, 0x72, 0x6f, 0x6e, 0x74, 0x69, 0x65, 0x72, 0x20, 0x61, 0x74, 0x20, 0x69
        /*00ab*/ 	.byte	0x6e, 0x64, 0x65, 0x78, 0x20, 0x25, 0x64, 0x0a, 0x00
	.type		$str$3,@object
	.size		$str$3,($str$6 - $str$3)
$str$3:
        /*00b4*/ 	.byte	0x54, 0x68, 0x72, 0x65, 0x61, 0x64, 0x20, 0x25, 0x64, 0x20, 0x61, 0x64, 0x64, 0x65, 0x64, 0x20
        /*00c4*/ 	.byte	0x76, 0x65, 0x72, 0x74, 0x65, 0x78, 0x20, 0x25, 0x64, 0x20, 0x74, 0x6f, 0x20, 0x73, 0x68, 0x61
        /*00d4*/ 	.byte	0x72, 0x65, 0x64, 0x20, 0x66, 0x72, 0x6f, 0x6e, 0x74, 0x69, 0x65, 0x72, 0x20, 0x61, 0x74, 0x20
        /*00e4*/ 	.byte	0x69, 0x6e, 0x64, 0x65, 0x78, 0x20, 0x25, 0x64, 0x0a, 0x00
	.type		$str$6,@object
	.size		$str$6,($str$4 - $str$6)
$str$6:
        /*00ee*/ 	.byte	0x42, 0x6c, 0x6f, 0x63, 0x6b, 0x20, 0x25, 0x64, 0x20, 0x63, 0x6f, 0x75, 0x6c, 0x64, 0x20, 0x6e
        /*00fe*/ 	.byte	0x6f, 0x74, 0x20, 0x61, 0x64, 0x64, 0x20, 0x76, 0x65, 0x72, 0x74, 0x65, 0x78, 0x20, 0x25, 0x64
        /*010e*/ 	.byte	0x20, 0x74, 0x6f, 0x20, 0x67, 0x6c, 0x6f, 0x62, 0x61, 0x6c, 0x20, 0x66, 0x72, 0x6f, 0x6e, 0x74
        /*011e*/ 	.byte	0x69, 0x65, 0x72, 0x20, 0x28, 0x6f, 0x76, 0x65, 0x72, 0x66, 0x6c, 0x6f, 0x77, 0x29, 0x0a, 0x00
	.type		$str$4,@object
	.size		$str$4,(.L_4 - $str$4)
$str$4:
        /*012e*/ 	.byte	0x54, 0x68, 0x72, 0x65, 0x61, 0x64, 0x20, 0x25, 0x64, 0x20, 0x63, 0x6f, 0x75, 0x6c, 0x64, 0x20
        /*013e*/ 	.byte	0x6e, 0x6f, 0x74, 0x20, 0x61, 0x64, 0x64, 0x20, 0x76, 0x65, 0x72, 0x74, 0x65, 0x78, 0x20, 0x25
        /*014e*/ 	.byte	0x64, 0x20, 0x74, 0x6f, 0x20, 0x73, 0x68, 0x61, 0x72, 0x65, 0x64, 0x20, 0x66, 0x72, 0x6f, 0x6e
        /*015e*/ 	.byte	0x74, 0x69, 0x65, 0x72, 0x20, 0x28, 0x6f, 0x76, 0x65, 0x72, 0x66, 0x6c, 0x6f, 0x77, 0x29, 0x0a
        /*016e*/ 	.byte	0x00
.L_4:


//--------------------- .nv.shared._Z8BFS_CUDAPKiS0_PiS1_S1_ii --------------------------
	.section	.nv.shared._Z8BFS_CUDAPKiS0_PiS1_S1_ii,"aw",@nobits
	.sectionflags	@""
	.align	16
.nv.shared._Z8BFS_CUDAPKiS0_PiS1_S1_ii:
	.zero		1040


//--------------------- .nv.shared.reserved.0     --------------------------
	.section	.nv.shared.reserved.0,"aw",@nobits
	.weak		__nv_reservedSMEM_offset_0_alias
	.size		__nv_reservedSMEM_offset_0_alias, 0, 64
	.other		__nv_reservedSMEM_offset_0_alias,@"STO_CUDA_RESERVED_SHARED STV_DEFAULT"
__nv_reservedSMEM_offset_0_alias:
	.zero		0
	.zero		64


//--------------------- .nv.constant0._Z8BFS_CUDAPKiS0_PiS1_S1_ii --------------------------
	.section	.nv.constant0._Z8BFS_CUDAPKiS0_PiS1_S1_ii,"a",@progbits
	.sectionflags	@""
	.align	4
.nv.constant0._Z8BFS_CUDAPKiS0_PiS1_S1_ii:
	.zero		944


//--------------------- SYMBOLS --------------------------

	.type		.nv.reservedSmem.offset0,@object
	.size		.nv.reservedSmem.offset0,0x4
	.type		.nv.reservedSmem.cap,@object
	.size		.nv.reservedSmem.cap,0x4
	.type		vprintf,@function
